	.target	sm_90a

	.elftype	@"ET_EXEC"


//--------------------- .note.nv.tkinfo           --------------------------
	.section	.note.nv.tkinfo,"",@"SHT_NOTE"
	.sectionflags	@"SHF_NOTE_NV_TKINFO"
	.tkinfo
        /*0018*/ 	.word	0x00000002
        /*0030*/ 	.string	""
        /*0030*/ 	.string	"ptxas"
        /*0030*/ 	.string	"Cuda compilation tools, release 13.0, V13.0.88"
        /*0030*/ 	.string	"Build cuda_13.0.r13.0/compiler.36424714_0"
        /*0030*/ 	.string	"-arch sm_90a -m 64 "



//--------------------- .note.nv.cuinfo           --------------------------
	.section	.note.nv.cuinfo,"",@"SHT_NOTE"
	.sectionflags	@"SHF_NOTE_NV_CUINFO"
        /*0018*/ 	.short	0x0002
        /*001a*/ 	.short	0x005a
        /*001c*/ 	.short	0x0082
	.zero		2


//--------------------- .nv.info                  --------------------------
	.section	.nv.info,"",@"SHT_CUDA_INFO"
	.align	4


	//----- nvinfo : EIATTR_REGCOUNT
	.align		4
        /*0000*/ 	.byte	0x04, 0x2f
        /*0002*/ 	.short	(.L_15 - .L_14)
	.align		4
.L_14:
        /*0004*/ 	.word	index@(_ZN7cutlass13device_kernelINS_4gemm6kernel13GemmUniversalIN4cute5tupleIJiiiiEEENS1_10collective13CollectiveMmaINS1_34MainloopSm90TmaGmmaWarpSpecializedILi3ENS5_IJNS4_1CILi2EEENSA_ILi1EEESC_EEENS1_32KernelTmaWarpSpecializedPingpongEEENS5_IJNSA_ILi64EEENSA_ILi256EEESG_EEENS_6half_tENS5_IJlSC_lEEESJ_SK_NS4_8TiledMMAINS4_8MMA_AtomIJNS4_4SM904GMMA26MMA_64x256x16_F32F16F16_SSILNSO_5MajorE0ELSQ_0ELNSO_7ScaleInE1ELSR_1EEEEEENS4_6LayoutINS5_IJSC_SC_SC_EEENS5_IJNSA_ILi0EEESW_SW_EEEEENS5_IJNS4_10UnderscoreESZ_SZ_EEEEENS4_13SM90_TMA_LOADENS4_14ComposedLayoutINS4_7SwizzleILi3ELi4ELi3EEENS4_18smem_ptr_flag_bitsILi16EEENSU_INS5_IJNSA_ILi8EEESG_EEENS5_IJSG_SC_EEEEEEEvNS4_8identityENS4_23SM90_TMA_LOAD_MULTICASTES1C_vS1D_EENS_8epilogue10collective6detail29Sm90TmaWarpSpecializedAdapterINS1H_15DefaultEpilogueISJ_SK_SK_NS1G_6thread17LinearCombinationISJ_Li1EffLNS1L_9ScaleType4KindE0ELNS_15FloatRoundStyleE2ESJ_EENS1_15EpilogueDefaultEEEEEvvEEEEvNT_6ParamsE)
        /*0008*/ 	.word	0x000000a8


	//----- nvinfo : EIATTR_FRAME_SIZE
	.align		4
.L_15:
        /*000c*/ 	.byte	0x04, 0x11
        /*000e*/ 	.short	(.L_17 - .L_16)
	.align		4
.L_16:
        /*0010*/ 	.word	index@(_ZN7cutlass13device_kernelINS_4gemm6kernel13GemmUniversalIN4cute5tupleIJiiiiEEENS1_10collective13CollectiveMmaINS1_34MainloopSm90TmaGmmaWarpSpecializedILi3ENS5_IJNS4_1CILi2EEENSA_ILi1EEESC_EEENS1_32KernelTmaWarpSpecializedPingpongEEENS5_IJNSA_ILi64EEENSA_ILi256EEESG_EEENS_6half_tENS5_IJlSC_lEEESJ_SK_NS4_8TiledMMAINS4_8MMA_AtomIJNS4_4SM904GMMA26MMA_64x256x16_F32F16F16_SSILNSO_5MajorE0ELSQ_0ELNSO_7ScaleInE1ELSR_1EEEEEENS4_6LayoutINS5_IJSC_SC_SC_EEENS5_IJNSA_ILi0EEESW_SW_EEEEENS5_IJNS4_10UnderscoreESZ_SZ_EEEEENS4_13SM90_TMA_LOADENS4_14ComposedLayoutINS4_7SwizzleILi3ELi4ELi3EEENS4_18smem_ptr_flag_bitsILi16EEENSU_INS5_IJNSA_ILi8EEESG_EEENS5_IJSG_SC_EEEEEEEvNS4_8identityENS4_23SM90_TMA_LOAD_MULTICASTES1C_vS1D_EENS_8epilogue10collective6detail29Sm90TmaWarpSpecializedAdapterINS1H_15DefaultEpilogueISJ_SK_SK_NS1G_6thread17LinearCombinationISJ_Li1EffLNS1L_9ScaleType4KindE0ELNS_15FloatRoundStyleE2ESJ_EENS1_15EpilogueDefaultEEEEEvvEEEEvNT_6ParamsE)
        /*0014*/ 	.word	0x00000008


	//----- nvinfo : EIATTR_MIN_STACK_SIZE
	.align		4
.L_17:
        /*0018*/ 	.byte	0x04, 0x12
        /*001a*/ 	.short	(.L_19 - .L_18)
	.align		4
.L_18:
        /*001c*/ 	.word	index@(_ZN7cutlass13device_kernelINS_4gemm6kernel13GemmUniversalIN4cute5tupleIJiiiiEEENS1_10collective13CollectiveMmaINS1_34MainloopSm90TmaGmmaWarpSpecializedILi3ENS5_IJNS4_1CILi2EEENSA_ILi1EEESC_EEENS1_32KernelTmaWarpSpecializedPingpongEEENS5_IJNSA_ILi64EEENSA_ILi256EEESG_EEENS_6half_tENS5_IJlSC_lEEESJ_SK_NS4_8TiledMMAINS4_8MMA_AtomIJNS4_4SM904GMMA26MMA_64x256x16_F32F16F16_SSILNSO_5MajorE0ELSQ_0ELNSO_7ScaleInE1ELSR_1EEEEEENS4_6LayoutINS5_IJSC_SC_SC_EEENS5_IJNSA_ILi0EEESW_SW_EEEEENS5_IJNS4_10UnderscoreESZ_SZ_EEEEENS4_13SM90_TMA_LOADENS4_14ComposedLayoutINS4_7SwizzleILi3ELi4ELi3EEENS4_18smem_ptr_flag_bitsILi16EEENSU_INS5_IJNSA_ILi8EEESG_EEENS5_IJSG_SC_EEEEEEEvNS4_8identityENS4_23SM90_TMA_LOAD_MULTICASTES1C_vS1D_EENS_8epilogue10collective6detail29Sm90TmaWarpSpecializedAdapterINS1H_15DefaultEpilogueISJ_SK_SK_NS1G_6thread17LinearCombinationISJ_Li1EffLNS1L_9ScaleType4KindE0ELNS_15FloatRoundStyleE2ESJ_EENS1_15EpilogueDefaultEEEEEvvEEEEvNT_6ParamsE)
        /*0020*/ 	.word	0x00000008
.L_19:


//--------------------- .nv.compat                --------------------------
	.section	.nv.compat,"",@"SHT_CUDA_COMPAT_INFO"
	.align	4
        /*0000*/ 	.byte	0x02, 0x09, 0x01, 0x00, 0x02, 0x02, 0x04, 0x00, 0x02, 0x05, 0x05, 0x00, 0x03, 0x07, 0x01, 0x01
        /*0010*/ 	.byte	0x02, 0x03, 0x01, 0x00, 0x02, 0x06, 0x01, 0x00, 0x04, 0x0b, 0x08, 0x00, 0x00, 0x00, 0x00, 0x00
        /*0020*/ 	.byte	0x00, 0x00, 0x00, 0x00


//--------------------- .nv.info._ZN7cutlass13device_kernelINS_4gemm6kernel13GemmUniversalIN4cute5tupleIJiiiiEEENS1_10collective13CollectiveMmaINS1_34MainloopSm90TmaGmmaWarpSpecializedILi3ENS5_IJNS4_1CILi2EEENSA_ILi1EEESC_EEENS1_32KernelTmaWarpSpecializedPingpongEEENS5_IJNSA_ILi64EEENSA_ILi256EEESG_EEENS_6half_tENS5_IJlSC_lEEESJ_SK_NS4_8TiledMMAINS4_8MMA_AtomIJNS4_4SM904GMMA26MMA_64x256x16_F32F16F16_SSILNSO_5MajorE0ELSQ_0ELNSO_7ScaleInE1ELSR_1EEEEEENS4_6LayoutINS5_IJSC_SC_SC_EEENS5_IJNSA_ILi0EEESW_SW_EEEEENS5_IJNS4_10UnderscoreESZ_SZ_EEEEENS4_13SM90_TMA_LOADENS4_14ComposedLayoutINS4_7SwizzleILi3ELi4ELi3EEENS4_18smem_ptr_flag_bitsILi16EEENSU_INS5_IJNSA_ILi8EEESG_EEENS5_IJSG_SC_EEEEEEEvNS4_8identityENS4_23SM90_TMA_LOAD_MULTICASTES1C_vS1D_EENS_8epilogue10collective6detail29Sm90TmaWarpSpecializedAdapterINS1H_15DefaultEpilogueISJ_SK_SK_NS1G_6thread17LinearCombinationISJ_Li1EffLNS1L_9ScaleType4KindE0ELNS_15FloatRoundStyleE2ESJ_EENS1_15EpilogueDefaultEEEEEvvEEEEvNT_6ParamsE --------------------------
	.section	.nv.info._ZN7cutlass13device_kernelINS_4gemm6kernel13GemmUniversalIN4cute5tupleIJiiiiEEENS1_10collective13CollectiveMmaINS1_34MainloopSm90TmaGmmaWarpSpecializedILi3ENS5_IJNS4_1CILi2EEENSA_ILi1EEESC_EEENS1_32KernelTmaWarpSpecializedPingpongEEENS5_IJNSA_ILi64EEENSA_ILi256EEESG_EEENS_6half_tENS5_IJlSC_lEEESJ_SK_NS4_8TiledMMAINS4_8MMA_AtomIJNS4_4SM904GMMA26MMA_64x256x16_F32F16F16_SSILNSO_5MajorE0ELSQ_0ELNSO_7ScaleInE1ELSR_1EEEEEENS4_6LayoutINS5_IJSC_SC_SC_EEENS5_IJNSA_ILi0EEESW_SW_EEEEENS5_IJNS4_10UnderscoreESZ_SZ_EEEEENS4_13SM90_TMA_LOADENS4_14ComposedLayoutINS4_7SwizzleILi3ELi4ELi3EEENS4_18smem_ptr_flag_bitsILi16EEENSU_INS5_IJNSA_ILi8EEESG_EEENS5_IJSG_SC_EEEEEEEvNS4_8identityENS4_23SM90_TMA_LOAD_MULTICASTES1C_vS1D_EENS_8epilogue10collective6detail29Sm90TmaWarpSpecializedAdapterINS1H_15DefaultEpilogueISJ_SK_SK_NS1G_6thread17LinearCombinationISJ_Li1EffLNS1L_9ScaleType4KindE0ELNS_15FloatRoundStyleE2ESJ_EENS1_15EpilogueDefaultEEEEEvvEEEEvNT_6ParamsE,"",@"SHT_CUDA_INFO"
	.sectionflags	@""
	.align	4


	//----- nvinfo : EIATTR_CUDA_API_VERSION
	.align		4
        /*0000*/ 	.byte	0x04, 0x37
        /*0002*/ 	.short	(.L_21 - .L_20)
.L_20:
        /*0004*/ 	.word	0x00000082


	//----- nvinfo : EIATTR_KPARAM_INFO
	.align		4
.L_21:
        /*0008*/ 	.byte	0x04, 0x17
        /*000a*/ 	.short	(.L_23 - .L_22)
.L_22:
        /*000c*/ 	.word	0x00000000
        /*0010*/ 	.short	0x0000
        /*0012*/ 	.short	0x0070
        /*0014*/ 	.byte	0x00, 0xf0, 0x01, 0x10


	//----- nvinfo : EIATTR_SPARSE_MMA_MASK
	.align		4
.L_23:
        /*0018*/ 	.byte	0x03, 0x50
        /*001a*/ 	.short	0x0000


	//----- nvinfo : EIATTR_MAXREG_COUNT
	.align		4
        /*001c*/ 	.byte	0x03, 0x1b
        /*001e*/ 	.short	0x00a8


	//----- nvinfo : EIATTR_NUM_BARRIERS
	.align		4
        /*0020*/ 	.byte	0x02, 0x4c
        /*0022*/ 	.byte	0x01
	.zero		1


	//----- nvinfo : EIATTR_EXTERNS
	.align		4
        /*0024*/ 	.byte	0x04, 0x0f
        /*0026*/ 	.short	(.L_25 - .L_24)


	//   ....[0]....
	.align		4
.L_24:
        /*0028*/ 	.word	index@(__assertfail)


	//----- nvinfo : EIATTR_ANNOTATIONS
	.align		4
.L_25:
        /*002c*/ 	.byte	0x04, 0x55
        /*002e*/ 	.short	(.L_27 - .L_26)


	//   ....[0]....
.L_26:
        /*0030*/ 	.word	0x00000001
        /*0034*/ 	.byte	0x90, 0x0d, 0x00, 0x00, 0x01, 0x00, 0x00, 0x00, 0x30, 0x9f, 0x00, 0x00, 0x01, 0x00, 0x00, 0x00
        /*0044*/ 	.byte	0xb0, 0xab, 0x00, 0x00


	//----- nvinfo : EIATTR_MERCURY_ISA_VERSION
	.align		4
.L_27:
        /*0048*/ 	.byte	0x03, 0x5f
        /*004a*/ 	.short	0x0101


	//----- nvinfo : EIATTR_INT_WARP_WIDE_INSTR_OFFSETS
	.align		4
        /*004c*/ 	.byte	0x04, 0x31
        /*004e*/ 	.short	(.L_29 - .L_28)


	//   ....[0]....
.L_28:
        /*0050*/ 	.word	0x00000510


	//   ....[1]....
        /*0054*/ 	.word	0x00000540


	//   ....[2]....
        /*0058*/ 	.word	0x00000580


	//   ....[3]....
        /*005c*/ 	.word	0x000006b0


	//   ....[4]....
        /*0060*/ 	.word	0x000006c0


	//   ....[5]....
        /*0064*/ 	.word	0x000006d0


	//   ....[6]....
        /*0068*/ 	.word	0x00000770


	//   ....[7]....
        /*006c*/ 	.word	0x000007b0


	//   ....[8]....
        /*0070*/ 	.word	0x00002060


	//----- nvinfo : EIATTR_COOP_GROUP_MASK_REGIDS
	.align		4
.L_29:
        /*0074*/ 	.byte	0x04, 0x29
        /*0076*/ 	.short	(.L_31 - .L_30)


	//   ....[0]....
.L_30:
        /*0078*/ 	.word	0xffffffff


	//   ....[1]....
        /*007c*/ 	.word	0xffffffff


	//   ....[2]....
        /*0080*/ 	.word	0xffffffff


	//   ....[3]....
        /*0084*/ 	.word	0xffffffff


	//   ....[4]....
        /*0088*/ 	.word	0xffffffff


	//   ....[5]....
        /*008c*/ 	.word	0xffffffff


	//   ....[6]....
        /*0090*/ 	.word	0xffffffff


	//----- nvinfo : EIATTR_COOP_GROUP_INSTR_OFFSETS
	.align		4
.L_31:
        /*0094*/ 	.byte	0x04, 0x28
        /*0096*/ 	.short	(.L_33 - .L_32)


	//   ....[0]....
.L_32:
        /*0098*/ 	.word	0x00000070


	//   ....[1]....
        /*009c*/ 	.word	0x00000080


	//   ....[2]....
        /*00a0*/ 	.word	0x00000140


	//   ....[3]....
        /*00a4*/ 	.word	0x000002d0


	//   ....[4]....
        /*00a8*/ 	.word	0x00000310


	//   ....[5]....
        /*00ac*/ 	.word	0x000006f0


	//   ....[6]....
        /*00b0*/ 	.word	0x00000930


	//----- nvinfo : EIATTR_REG_RECONFIG
	.align		4
.L_33:
        /*00b4*/ 	.byte	0x01, 0x54
	.zero		2


	//----- nvinfo : EIATTR_SYSCALL_OFFSETS
	.align		4
        /*00b8*/ 	.byte	0x04, 0x46
        /*00ba*/ 	.short	(.L_35 - .L_34)


	//   ....[0]....
.L_34:
        /*00bc*/ 	.word	0x000017c0


	//----- nvinfo : EIATTR_MBARRIER_INSTR_OFFSETS
	.align		4
.L_35:
        /*00c0*/ 	.byte	0x04, 0x39
        /*00c2*/ 	.short	(.L_37 - .L_36)


	//   ....[0]....
.L_36:
        /*00c4*/ 	.word	0x00000260
        /*00c8*/ 	.word	0x000000ff
        /*00cc*/ 	.word	0x00000000
        /*00d0*/ 	.short	0x0100
        /*00d2*/ 	.byte	0x08
	.zero		1


	//   ....[1]....
        /*00d4*/ 	.word	0x00000270
        /*00d8*/ 	.word	0x000000ff
        /*00dc*/ 	.word	0x00000018
        /*00e0*/ 	.short	0x0100
        /*00e2*/ 	.byte	0x08
	.zero		1


	//   ....[2]....
        /*00e4*/ 	.word	0x00000280
        /*00e8*/ 	.word	0x000000ff
        /*00ec*/ 	.word	0x00000008
        /*00f0*/ 	.short	0x0100
        /*00f2*/ 	.byte	0x08
	.zero		1


	//   ....[3]....
        /*00f4*/ 	.word	0x00000290
        /*00f8*/ 	.word	0x000000ff
        /*00fc*/ 	.word	0x00000020
        /*0100*/ 	.short	0x0100
        /*0102*/ 	.byte	0x08
	.zero		1


	//   ....[4]....
        /*0104*/ 	.word	0x000002a0
        /*0108*/ 	.word	0x000000ff
        /*010c*/ 	.word	0x00000010
        /*0110*/ 	.short	0x0100
        /*0112*/ 	.byte	0x08
	.zero		1


	//   ....[5]....
        /*0114*/ 	.word	0x000002b0
        /*0118*/ 	.word	0x000000ff
        /*011c*/ 	.word	0x00000028
        /*0120*/ 	.short	0x0100
        /*0122*/ 	.byte	0x08
	.zero		1


	//   ....[6]....
        /*0124*/ 	.word	0x000007e0
        /*0128*/ 	.word	0x000000ff
        /*012c*/ 	.word	0x00000060
        /*0130*/ 	.short	0x0100
        /*0132*/ 	.byte	0x08
	.zero		1


	//   ....[7]....
        /*0134*/ 	.word	0x00000870
        /*0138*/ 	.word	0x000000ff
        /*013c*/ 	.word	0x00000068
        /*0140*/ 	.short	0x0100
        /*0142*/ 	.byte	0x08
	.zero		1


	//   ....[8]....
        /*0144*/ 	.word	0x000008b0
        /*0148*/ 	.word	0x000000ff
        /*014c*/ 	.word	0x00000040
        /*0150*/ 	.short	0x0100
        /*0152*/ 	.byte	0x09
	.zero		1


	//   ....[9]....
        /*0154*/ 	.word	0x000008c0
        /*0158*/ 	.word	0x000000ff
        /*015c*/ 	.word	0x00000048
        /*0160*/ 	.short	0x0100
        /*0162*/ 	.byte	0x09
	.zero		1


	//   ....[10]....
        /*0164*/ 	.word	0x000008d0
        /*0168*/ 	.word	0x000000ff
        /*016c*/ 	.word	0x00000050
        /*0170*/ 	.short	0x0100
        /*0172*/ 	.byte	0x09
	.zero		1


	//   ....[11]....
        /*0174*/ 	.word	0x000008e0
        /*0178*/ 	.word	0x000000ff
        /*017c*/ 	.word	0x00000058
        /*0180*/ 	.short	0x0100
        /*0182*/ 	.byte	0x09
	.zero		1


	//   ....[12]....
        /*0184*/ 	.word	0x000016a0
        /*0188*/ 	.word	0x0000009f
        /*018c*/ 	.word	0x00000000
        /*0190*/ 	.short	0x010a
        /*0192*/ 	.byte	0x2a
	.zero		1


	//   ....[13]....
        /*0194*/ 	.word	0x00001840
        /*0198*/ 	.word	0x00000003
        /*019c*/ 	.word	0x00000000
        /*01a0*/ 	.short	0x010a
        /*01a2*/ 	.byte	0x3f
	.zero		1


	//   ....[14]....
        /*01a4*/ 	.word	0x000018a0
        /*01a8*/ 	.word	0x00000003
        /*01ac*/ 	.word	0x00000000
        /*01b0*/ 	.short	0x010a
        /*01b2*/ 	.byte	0x3f
	.zero		1


	//   ....[15]....
        /*01b4*/ 	.word	0x00001c30
        /*01b8*/ 	.word	0x000000ff
        /*01bc*/ 	.word	0x00000000
        /*01c0*/ 	.short	0x010a
        /*01c2*/ 	.byte	0x04
	.zero		1


	//   ....[16]....
        /*01c4*/ 	.word	0x00001c70
        /*01c8*/ 	.word	0x000000ff
        /*01cc*/ 	.word	0x00000000
        /*01d0*/ 	.short	0x010a
        /*01d2*/ 	.byte	0x04
	.zero		1


	//   ....[17]....
        /*01d4*/ 	.word	0x00001f00
        /*01d8*/ 	.word	0x00000005
        /*01dc*/ 	.word	0x00000000
        /*01e0*/ 	.short	0x0101
        /*01e2*/ 	.byte	0x3f
	.zero		1


	//   ....[18]....
        /*01e4*/ 	.word	0x00002000
        /*01e8*/ 	.word	0x000000a0
        /*01ec*/ 	.word	0x00000000
        /*01f0*/ 	.short	0x0101
        /*01f2*/ 	.byte	0x2d
	.zero		1


	//   ....[19]....
        /*01f4*/ 	.word	0x00002100
        /*01f8*/ 	.word	0x00000003
        /*01fc*/ 	.word	0x00000000
        /*0200*/ 	.short	0x0101
        /*0202*/ 	.byte	0x3f
	.zero		1


	//   ....[20]....
        /*0204*/ 	.word	0x000021c0
        /*0208*/ 	.word	0x0000009f
        /*020c*/ 	.word	0x00000010
        /*0210*/ 	.short	0x010a
        /*0212*/ 	.byte	0x2a
	.zero		1


	//   ....[21]....
        /*0214*/ 	.word	0x00009f50
        /*0218*/ 	.word	0x000000a2
        /*021c*/ 	.word	0x00000000
        /*0220*/ 	.short	0x0101
        /*0222*/ 	.byte	0x2d
	.zero		1


	//   ....[22]....
        /*0224*/ 	.word	0x0000a900
        /*0228*/ 	.word	0x0000000c
        /*022c*/ 	.word	0x00000018
        /*0230*/ 	.short	0x010a
        /*0232*/ 	.byte	0x3f
	.zero		1


	//   ....[23]....
        /*0234*/ 	.word	0x0000acc0
        /*0238*/ 	.word	0x00000004
        /*023c*/ 	.word	0x00000068
        /*0240*/ 	.short	0x0101
        /*0242*/ 	.byte	0x3f
	.zero		1


	//   ....[24]....
        /*0244*/ 	.word	0x0000b450
        /*0248*/ 	.word	0x00000007
        /*024c*/ 	.word	0x00000000
        /*0250*/ 	.short	0x010a
        /*0252*/ 	.byte	0x3f
	.zero		1


	//   ....[25]....
        /*0254*/ 	.word	0x0000b4d0
        /*0258*/ 	.word	0x00000009
        /*025c*/ 	.word	0x00000000
        /*0260*/ 	.short	0x010a
        /*0262*/ 	.byte	0x3f
	.zero		1


	//   ....[26]....
        /*0264*/ 	.word	0x0000b560
        /*0268*/ 	.word	0x00000003
        /*026c*/ 	.word	0x00000000
        /*0270*/ 	.short	0x010a
        /*0272*/ 	.byte	0x3f
	.zero		1


	//   ....[27]....
        /*0274*/ 	.word	0x0000b5c0
        /*0278*/ 	.word	0x000000a1
        /*027c*/ 	.word	0x00000000
        /*0280*/ 	.short	0x010a
        /*0282*/ 	.byte	0x3f
	.zero		1


	//   ....[28]....
        /*0284*/ 	.word	0x0000b610
        /*0288*/ 	.word	0x00000003
        /*028c*/ 	.word	0x00000000
        /*0290*/ 	.short	0x010a
        /*0292*/ 	.byte	0x3f
	.zero		1


	//   ....[29]....
        /*0294*/ 	.word	0x0000b670
        /*0298*/ 	.word	0x00000005
        /*029c*/ 	.word	0x00000000
        /*02a0*/ 	.short	0x010a
        /*02a2*/ 	.byte	0x3f
	.zero		1


	//   ....[30]....
        /*02a4*/ 	.word	0x0000b6c0
        /*02a8*/ 	.word	0x000000a1
        /*02ac*/ 	.word	0x00000010
        /*02b0*/ 	.short	0x010a
        /*02b2*/ 	.byte	0x3f
	.zero		1


	//   ....[31]....
        /*02b4*/ 	.word	0x0000b790
        /*02b8*/ 	.word	0x0000000c
        /*02bc*/ 	.word	0x00000018
        /*02c0*/ 	.short	0x010a
        /*02c2*/ 	.byte	0x3f
	.zero		1


	//   ....[32]....
        /*02c4*/ 	.word	0x0000b860
        /*02c8*/ 	.word	0x00000007
        /*02cc*/ 	.word	0x00000000
        /*02d0*/ 	.short	0x010a
        /*02d2*/ 	.byte	0x3f
	.zero		1


	//   ....[33]....
        /*02d4*/ 	.word	0x0000b8b0
        /*02d8*/ 	.word	0x00000009
        /*02dc*/ 	.word	0x00000000
        /*02e0*/ 	.short	0x010a
        /*02e2*/ 	.byte	0x3f
	.zero		1


	//----- nvinfo : EIATTR_NUM_MBARRIERS
	.align		4
.L_37:
        /*02e4*/ 	.byte	0x03, 0x38
        /*02e6*/ 	.short	0x000c


	//----- nvinfo : EIATTR_EXIT_INSTR_OFFSETS
	.align		4
        /*02e8*/ 	.byte	0x04, 0x1c
        /*02ea*/ 	.short	(.L_39 - .L_38)


	//   ....[0]....
.L_38:
        /*02ec*/ 	.word	0x000013d0


	//   ....[1]....
        /*02f0*/ 	.word	0x00001430


	//   ....[2]....
        /*02f4*/ 	.word	0x0000a5e0


	//   ....[3]....
        /*02f8*/ 	.word	0x0000a610


	//   ....[4]....
        /*02fc*/ 	.word	0x0000b5b0


	//----- nvinfo : EIATTR_MAX_THREADS
	.align		4
.L_39:
        /*0300*/ 	.byte	0x04, 0x05
        /*0302*/ 	.short	(.L_41 - .L_40)
.L_40:
        /*0304*/ 	.word	0x00000180
        /*0308*/ 	.word	0x00000001
        /*030c*/ 	.word	0x00000001


	//----- nvinfo : EIATTR_CRS_STACK_SIZE
	.align		4
.L_41:
        /*0310*/ 	.byte	0x04, 0x1e
        /*0312*/ 	.short	(.L_43 - .L_42)
.L_42:
        /*0314*/ 	.word	0x00000000


	//----- nvinfo : EIATTR_CBANK_PARAM_SIZE
	.align		4
.L_43:
        /*0318*/ 	.byte	0x03, 0x19
        /*031a*/ 	.short	0x0470


	//----- nvinfo : EIATTR_PARAM_CBANK
	.align		4
        /*031c*/ 	.byte	0x04, 0x0a
        /*031e*/ 	.short	(.L_45 - .L_44)
	.align		4
.L_44:
        /*0320*/ 	.word	index@(.nv.constant0._ZN7cutlass13device_kernelINS_4gemm6kernel13GemmUniversalIN4cute5tupleIJiiiiEEENS1_10collective13CollectiveMmaINS1_34MainloopSm90TmaGmmaWarpSpecializedILi3ENS5_IJNS4_1CILi2EEENSA_ILi1EEESC_EEENS1_32KernelTmaWarpSpecializedPingpongEEENS5_IJNSA_ILi64EEENSA_ILi256EEESG_EEENS_6half_tENS5_IJlSC_lEEESJ_SK_NS4_8TiledMMAINS4_8MMA_AtomIJNS4_4SM904GMMA26MMA_64x256x16_F32F16F16_SSILNSO_5MajorE0ELSQ_0ELNSO_7ScaleInE1ELSR_1EEEEEENS4_6LayoutINS5_IJSC_SC_SC_EEENS5_IJNSA_ILi0EEESW_SW_EEEEENS5_IJNS4_10UnderscoreESZ_SZ_EEEEENS4_13SM90_TMA_LOADENS4_14ComposedLayoutINS4_7SwizzleILi3ELi4ELi3EEENS4_18smem_ptr_flag_bitsILi16EEENSU_INS5_IJNSA_ILi8EEESG_EEENS5_IJSG_SC_EEEEEEEvNS4_8identityENS4_23SM90_TMA_LOAD_MULTICASTES1C_vS1D_EENS_8epilogue10collective6detail29Sm90TmaWarpSpecializedAdapterINS1H_15DefaultEpilogueISJ_SK_SK_NS1G_6thread17LinearCombinationISJ_Li1EffLNS1L_9ScaleType4KindE0ELNS_15FloatRoundStyleE2ESJ_EENS1_15EpilogueDefaultEEEEEvvEEEEvNT_6ParamsE)
        /*0324*/ 	.short	0x0210
        /*0326*/ 	.short	0x0470


	//----- nvinfo : EIATTR_SW_WAR
	.align		4
.L_45:
        /*0328*/ 	.byte	0x04, 0x36
        /*032a*/ 	.short	(.L_47 - .L_46)
.L_46:
        /*032c*/ 	.word	0x00000008
.L_47:


//--------------------- .nv.callgraph             --------------------------
	.section	.nv.callgraph,"",@"SHT_CUDA_CALLGRAPH"
	.align	4
	.sectionentsize	8
	.align		4
        /*0000*/ 	.word	0x00000000
	.align		4
        /*0004*/ 	.word	0xffffffff
	.align		4
        /*0008*/ 	.word	index@(_ZN7cutlass13device_kernelINS_4gemm6kernel13GemmUniversalIN4cute5tupleIJiiiiEEENS1_10collective13CollectiveMmaINS1_34MainloopSm90TmaGmmaWarpSpecializedILi3ENS5_IJNS4_1CILi2EEENSA_ILi1EEESC_EEENS1_32KernelTmaWarpSpecializedPingpongEEENS5_IJNSA_ILi64EEENSA_ILi256EEESG_EEENS_6half_tENS5_IJlSC_lEEESJ_SK_NS4_8TiledMMAINS4_8MMA_AtomIJNS4_4SM904GMMA26MMA_64x256x16_F32F16F16_SSILNSO_5MajorE0ELSQ_0ELNSO_7ScaleInE1ELSR_1EEEEEENS4_6LayoutINS5_IJSC_SC_SC_EEENS5_IJNSA_ILi0EEESW_SW_EEEEENS5_IJNS4_10UnderscoreESZ_SZ_EEEEENS4_13SM90_TMA_LOADENS4_14ComposedLayoutINS4_7SwizzleILi3ELi4ELi3EEENS4_18smem_ptr_flag_bitsILi16EEENSU_INS5_IJNSA_ILi8EEESG_EEENS5_IJSG_SC_EEEEEEEvNS4_8identityENS4_23SM90_TMA_LOAD_MULTICASTES1C_vS1D_EENS_8epilogue10collective6detail29Sm90TmaWarpSpecializedAdapterINS1H_15DefaultEpilogueISJ_SK_SK_NS1G_6thread17LinearCombinationISJ_Li1EffLNS1L_9ScaleType4KindE0ELNS_15FloatRoundStyleE2ESJ_EENS1_15EpilogueDefaultEEEEEvvEEEEvNT_6ParamsE)
	.align		4
        /*000c*/ 	.word	index@(__assertfail)
	.align		4
        /*0010*/ 	.word	0x00000000
	.align		4
        /*0014*/ 	.word	0xfffffffe
	.align		4
        /*0018*/ 	.word	0x00000000
	.align		4
        /*001c*/ 	.word	0xfffffffd
	.align		4
        /*0020*/ 	.word	0x00000000
	.align		4
        /*0024*/ 	.word	0xfffffffc


//--------------------- .nv.constant4             --------------------------
	.section	.nv.constant4,"a",@progbits
	.align	8
	.align		8
.nv.constant4:
        /*0000*/ 	.dword	__assertfail
	.align		8
        /*0008*/ 	.dword	__unnamed_1
	.align		8
        /*0010*/ 	.dword	_ZN39_INTERNAL_f6cbcc77_4_k_cu_372af2d7_36484cuda3std3__45__cpo5beginE
	.align		8
        /*0018*/ 	.dword	_ZN39_INTERNAL_f6cbcc77_4_k_cu_372af2d7_36484cuda3std3__45__cpo3endE
	.align		8
        /*0020*/ 	.dword	_ZN39_INTERNAL_f6cbcc77_4_k_cu_372af2d7_36484cuda3std3__45__cpo6cbeginE
	.align		8
        /*0028*/ 	.dword	_ZN39_INTERNAL_f6cbcc77_4_k_cu_372af2d7_36484cuda3std3__45__cpo4cendE
	.align		8
        /*0030*/ 	.dword	_ZN39_INTERNAL_f6cbcc77_4_k_cu_372af2d7_36484cuda3std3__441_GLOBAL__N__f6cbcc77_4_k_cu_372af2d7_36486ignoreE
	.align		8
        /*0038*/ 	.dword	_ZN39_INTERNAL_f6cbcc77_4_k_cu_372af2d7_36484cuda3std3__419piecewise_constructE
	.align		8
        /*0040*/ 	.dword	_ZN39_INTERNAL_f6cbcc77_4_k_cu_372af2d7_36484cuda3std3__48in_placeE
	.align		8
        /*0048*/ 	.dword	_ZN39_INTERNAL_f6cbcc77_4_k_cu_372af2d7_36484cuda3std6ranges3__45__cpo4swapE
	.align		8
        /*0050*/ 	.dword	_ZN39_INTERNAL_f6cbcc77_4_k_cu_372af2d7_36484cuda3std6ranges3__45__cpo9iter_moveE
	.align		8
        /*0058*/ 	.dword	_ZN39_INTERNAL_f6cbcc77_4_k_cu_372af2d7_36484cute7productE
	.align		8
        /*0060*/ 	.dword	_ZN39_INTERNAL_f6cbcc77_4_k_cu_372af2d7_36484cute1_E
	.align		8
        /*0068*/ 	.dword	$str$22
	.align		8
        /*0070*/ 	.dword	$str$23


//--------------------- .text._ZN7cutlass13device_kernelINS_4gemm6kernel13GemmUniversalIN4cute5tupleIJiiiiEEENS1_10collective13CollectiveMmaINS1_34MainloopSm90TmaGmmaWarpSpecializedILi3ENS5_IJNS4_1CILi2EEENSA_ILi1EEESC_EEENS1_32KernelTmaWarpSpecializedPingpongEEENS5_IJNSA_ILi64EEENSA_ILi256EEESG_EEENS_6half_tENS5_IJlSC_lEEESJ_SK_NS4_8TiledMMAINS4_8MMA_AtomIJNS4_4SM904GMMA26MMA_64x256x16_F32F16F16_SSILNSO_5MajorE0ELSQ_0ELNSO_7ScaleInE1ELSR_1EEEEEENS4_6LayoutINS5_IJSC_SC_SC_EEENS5_IJNSA_ILi0EEESW_SW_EEEEENS5_IJNS4_10UnderscoreESZ_SZ_EEEEENS4_13SM90_TMA_LOADENS4_14ComposedLayoutINS4_7SwizzleILi3ELi4ELi3EEENS4_18smem_ptr_flag_bitsILi16EEENSU_INS5_IJNSA_ILi8EEESG_EEENS5_IJSG_SC_EEEEEEEvNS4_8identityENS4_23SM90_TMA_LOAD_MULTICASTES1C_vS1D_EENS_8epilogue10collective6detail29Sm90TmaWarpSpecializedAdapterINS1H_15DefaultEpilogueISJ_SK_SK_NS1G_6thread17LinearCombinationISJ_Li1EffLNS1L_9ScaleType4KindE0ELNS_15FloatRoundStyleE2ESJ_EENS1_15EpilogueDefaultEEEEEvvEEEEvNT_6ParamsE --------------------------
	.section	.text._ZN7cutlass13device_kernelINS_4gemm6kernel13GemmUniversalIN4cute5tupleIJiiiiEEENS1_10collective13CollectiveMmaINS1_34MainloopSm90TmaGmmaWarpSpecializedILi3ENS5_IJNS4_1CILi2EEENSA_ILi1EEESC_EEENS1_32KernelTmaWarpSpecializedPingpongEEENS5_IJNSA_ILi64EEENSA_ILi256EEESG_EEENS_6half_tENS5_IJlSC_lEEESJ_SK_NS4_8TiledMMAINS4_8MMA_AtomIJNS4_4SM904GMMA26MMA_64x256x16_F32F16F16_SSILNSO_5MajorE0ELSQ_0ELNSO_7ScaleInE1ELSR_1EEEEEENS4_6LayoutINS5_IJSC_SC_SC_EEENS5_IJNSA_ILi0EEESW_SW_EEEEENS5_IJNS4_10UnderscoreESZ_SZ_EEEEENS4_13SM90_TMA_LOADENS4_14ComposedLayoutINS4_7SwizzleILi3ELi4ELi3EEENS4_18smem_ptr_flag_bitsILi16EEENSU_INS5_IJNSA_ILi8EEESG_EEENS5_IJSG_SC_EEEEEEEvNS4_8identityENS4_23SM90_TMA_LOAD_MULTICASTES1C_vS1D_EENS_8epilogue10collective6detail29Sm90TmaWarpSpecializedAdapterINS1H_15DefaultEpilogueISJ_SK_SK_NS1G_6thread17LinearCombinationISJ_Li1EffLNS1L_9ScaleType4KindE0ELNS_15FloatRoundStyleE2ESJ_EENS1_15EpilogueDefaultEEEEEvvEEEEvNT_6ParamsE,"ax",@progbits
	.align	128
.text._ZN7cutlass13device_kernelINS_4gemm6kernel13GemmUniversalIN4cute5tupleIJiiiiEEENS1_10collective13CollectiveMmaINS1_34MainloopSm90TmaGmmaWarpSpecializedILi3ENS5_IJNS4_1CILi2EEENSA_ILi1EEESC_EEENS1_32KernelTmaWarpSpecializedPingpongEEENS5_IJNSA_ILi64EEENSA_ILi256EEESG_EEENS_6half_tENS5_IJlSC_lEEESJ_SK_NS4_8TiledMMAINS4_8MMA_AtomIJNS4_4SM904GMMA26MMA_64x256x16_F32F16F16_SSILNSO_5MajorE0ELSQ_0ELNSO_7ScaleInE1ELSR_1EEEEEENS4_6LayoutINS5_IJSC_SC_SC_EEENS5_IJNSA_ILi0EEESW_SW_EEEEENS5_IJNS4_10UnderscoreESZ_SZ_EEEEENS4_13SM90_TMA_LOADENS4_14ComposedLayoutINS4_7SwizzleILi3ELi4ELi3EEENS4_18smem_ptr_flag_bitsILi16EEENSU_INS5_IJNSA_ILi8EEESG_EEENS5_IJSG_SC_EEEEEEEvNS4_8identityENS4_23SM90_TMA_LOAD_MULTICASTES1C_vS1D_EENS_8epilogue10collective6detail29Sm90TmaWarpSpecializedAdapterINS1H_15DefaultEpilogueISJ_SK_SK_NS1G_6thread17LinearCombinationISJ_Li1EffLNS1L_9ScaleType4KindE0ELNS_15FloatRoundStyleE2ESJ_EENS1_15EpilogueDefaultEEEEEvvEEEEvNT_6ParamsE:
        .type           _ZN7cutlass13device_kernelINS_4gemm6kernel13GemmUniversalIN4cute5tupleIJiiiiEEENS1_10collective13CollectiveMmaINS1_34MainloopSm90TmaGmmaWarpSpecializedILi3ENS5_IJNS4_1CILi2EEENSA_ILi1EEESC_EEENS1_32KernelTmaWarpSpecializedPingpongEEENS5_IJNSA_ILi64EEENSA_ILi256EEESG_EEENS_6half_tENS5_IJlSC_lEEESJ_SK_NS4_8TiledMMAINS4_8MMA_AtomIJNS4_4SM904GMMA26MMA_64x256x16_F32F16F16_SSILNSO_5MajorE0ELSQ_0ELNSO_7ScaleInE1ELSR_1EEEEEENS4_6LayoutINS5_IJSC_SC_SC_EEENS5_IJNSA_ILi0EEESW_SW_EEEEENS5_IJNS4_10UnderscoreESZ_SZ_EEEEENS4_13SM90_TMA_LOADENS4_14ComposedLayoutINS4_7SwizzleILi3ELi4ELi3EEENS4_18smem_ptr_flag_bitsILi16EEENSU_INS5_IJNSA_ILi8EEESG_EEENS5_IJSG_SC_EEEEEEEvNS4_8identityENS4_23SM90_TMA_LOAD_MULTICASTES1C_vS1D_EENS_8epilogue10collective6detail29Sm90TmaWarpSpecializedAdapterINS1H_15DefaultEpilogueISJ_SK_SK_NS1G_6thread17LinearCombinationISJ_Li1EffLNS1L_9ScaleType4KindE0ELNS_15FloatRoundStyleE2ESJ_EENS1_15EpilogueDefaultEEEEEvvEEEEvNT_6ParamsE,@function
        .size           _ZN7cutlass13device_kernelINS_4gemm6kernel13GemmUniversalIN4cute5tupleIJiiiiEEENS1_10collective13CollectiveMmaINS1_34MainloopSm90TmaGmmaWarpSpecializedILi3ENS5_IJNS4_1CILi2EEENSA_ILi1EEESC_EEENS1_32KernelTmaWarpSpecializedPingpongEEENS5_IJNSA_ILi64EEENSA_ILi256EEESG_EEENS_6half_tENS5_IJlSC_lEEESJ_SK_NS4_8TiledMMAINS4_8MMA_AtomIJNS4_4SM904GMMA26MMA_64x256x16_F32F16F16_SSILNSO_5MajorE0ELSQ_0ELNSO_7ScaleInE1ELSR_1EEEEEENS4_6LayoutINS5_IJSC_SC_SC_EEENS5_IJNSA_ILi0EEESW_SW_EEEEENS5_IJNS4_10UnderscoreESZ_SZ_EEEEENS4_13SM90_TMA_LOADENS4_14ComposedLayoutINS4_7SwizzleILi3ELi4ELi3EEENS4_18smem_ptr_flag_bitsILi16EEENSU_INS5_IJNSA_ILi8EEESG_EEENS5_IJSG_SC_EEEEEEEvNS4_8identityENS4_23SM90_TMA_LOAD_MULTICASTES1C_vS1D_EENS_8epilogue10collective6detail29Sm90TmaWarpSpecializedAdapterINS1H_15DefaultEpilogueISJ_SK_SK_NS1G_6thread17LinearCombinationISJ_Li1EffLNS1L_9ScaleType4KindE0ELNS_15FloatRoundStyleE2ESJ_EENS1_15EpilogueDefaultEEEEEvvEEEEvNT_6ParamsE,(.L_x_327 - _ZN7cutlass13device_kernelINS_4gemm6kernel13GemmUniversalIN4cute5tupleIJiiiiEEENS1_10collective13CollectiveMmaINS1_34MainloopSm90TmaGmmaWarpSpecializedILi3ENS5_IJNS4_1CILi2EEENSA_ILi1EEESC_EEENS1_32KernelTmaWarpSpecializedPingpongEEENS5_IJNSA_ILi64EEENSA_ILi256EEESG_EEENS_6half_tENS5_IJlSC_lEEESJ_SK_NS4_8TiledMMAINS4_8MMA_AtomIJNS4_4SM904GMMA26MMA_64x256x16_F32F16F16_SSILNSO_5MajorE0ELSQ_0ELNSO_7ScaleInE1ELSR_1EEEEEENS4_6LayoutINS5_IJSC_SC_SC_EEENS5_IJNSA_ILi0EEESW_SW_EEEEENS5_IJNS4_10UnderscoreESZ_SZ_EEEEENS4_13SM90_TMA_LOADENS4_14ComposedLayoutINS4_7SwizzleILi3ELi4ELi3EEENS4_18smem_ptr_flag_bitsILi16EEENSU_INS5_IJNSA_ILi8EEESG_EEENS5_IJSG_SC_EEEEEEEvNS4_8identityENS4_23SM90_TMA_LOAD_MULTICASTES1C_vS1D_EENS_8epilogue10collective6detail29Sm90TmaWarpSpecializedAdapterINS1H_15DefaultEpilogueISJ_SK_SK_NS1G_6thread17LinearCombinationISJ_Li1EffLNS1L_9ScaleType4KindE0ELNS_15FloatRoundStyleE2ESJ_EENS1_15EpilogueDefaultEEEEEvvEEEEvNT_6ParamsE)
        .other          _ZN7cutlass13device_kernelINS_4gemm6kernel13GemmUniversalIN4cute5tupleIJiiiiEEENS1_10collective13CollectiveMmaINS1_34MainloopSm90TmaGmmaWarpSpecializedILi3ENS5_IJNS4_1CILi2EEENSA_ILi1EEESC_EEENS1_32KernelTmaWarpSpecializedPingpongEEENS5_IJNSA_ILi64EEENSA_ILi256EEESG_EEENS_6half_tENS5_IJlSC_lEEESJ_SK_NS4_8TiledMMAINS4_8MMA_AtomIJNS4_4SM904GMMA26MMA_64x256x16_F32F16F16_SSILNSO_5MajorE0ELSQ_0ELNSO_7ScaleInE1ELSR_1EEEEEENS4_6LayoutINS5_IJSC_SC_SC_EEENS5_IJNSA_ILi0EEESW_SW_EEEEENS5_IJNS4_10UnderscoreESZ_SZ_EEEEENS4_13SM90_TMA_LOADENS4_14ComposedLayoutINS4_7SwizzleILi3ELi4ELi3EEENS4_18smem_ptr_flag_bitsILi16EEENSU_INS5_IJNSA_ILi8EEESG_EEENS5_IJSG_SC_EEEEEEEvNS4_8identityENS4_23SM90_TMA_LOAD_MULTICASTES1C_vS1D_EENS_8epilogue10collective6detail29Sm90TmaWarpSpecializedAdapterINS1H_15DefaultEpilogueISJ_SK_SK_NS1G_6thread17LinearCombinationISJ_Li1EffLNS1L_9ScaleType4KindE0ELNS_15FloatRoundStyleE2ESJ_EENS1_15EpilogueDefaultEEEEEvvEEEEvNT_6ParamsE,@"STO_CUDA_ENTRY STV_DEFAULT"
_ZN7cutlass13device_kernelINS_4gemm6kernel13GemmUniversalIN4cute5tupleIJiiiiEEENS1_10collective13CollectiveMmaINS1_34MainloopSm90TmaGmmaWarpSpecializedILi3ENS5_IJNS4_1CILi2EEENSA_ILi1EEESC_EEENS1_32KernelTmaWarpSpecializedPingpongEEENS5_IJNSA_ILi64EEENSA_ILi256EEESG_EEENS_6half_tENS5_IJlSC_lEEESJ_SK_NS4_8TiledMMAINS4_8MMA_AtomIJNS4_4SM904GMMA26MMA_64x256x16_F32F16F16_SSILNSO_5MajorE0ELSQ_0ELNSO_7ScaleInE1ELSR_1EEEEEENS4_6LayoutINS5_IJSC_SC_SC_EEENS5_IJNSA_ILi0EEESW_SW_EEEEENS5_IJNS4_10UnderscoreESZ_SZ_EEEEENS4_13SM90_TMA_LOADENS4_14ComposedLayoutINS4_7SwizzleILi3ELi4ELi3EEENS4_18smem_ptr_flag_bitsILi16EEENSU_INS5_IJNSA_ILi8EEESG_EEENS5_IJSG_SC_EEEEEEEvNS4_8identityENS4_23SM90_TMA_LOAD_MULTICASTES1C_vS1D_EENS_8epilogue10collective6detail29Sm90TmaWarpSpecializedAdapterINS1H_15DefaultEpilogueISJ_SK_SK_NS1G_6thread17LinearCombinationISJ_Li1EffLNS1L_9ScaleType4KindE0ELNS_15FloatRoundStyleE2ESJ_EENS1_15EpilogueDefaultEEEEEvvEEEEvNT_6ParamsE:
[----:B------:R-:W0:Y:S02]  /*0000*/  LDC R1, c[0x0][0x28] ;  /* 0x00000a00ff017b82 */ /* 0x000e240000000800 */
[----:B0-----:R-:W-:Y:S01]  /*0010*/  VIADD R1, R1, 0xfffffff8 ;  /* 0xfffffff801017836 */ /* 0x001fe20000000000 */
[----:B------:R-:W0:Y:S01]  /*0020*/  S2R R4, SR_TID.X ;  /* 0x0000000000047919 */ /* 0x000e220000002100 */
[----:B------:R-:W-:Y:S01]  /*0030*/  ELECT P0, URZ, PT ;  /* 0x00000000003f782f */ /* 0x000fe20003800000 */
[----:B------:R-:W-:Y:S01]  /*0040*/  BSSY B0, `(.L_x_0) ;  /* 0x000000f000007945 */ /* 0x000fe20003800000 */
[--C-:B0-----:R-:W-:Y:S02]  /*0050*/  SHF.R.U32.HI R2, RZ, 0x5, R4.reuse ;  /* 0x00000005ff027819 */ /* 0x101fe40000011604 */
[----:B------:R-:W-:-:S03]  /*0060*/  SHF.R.U32.HI R7, RZ, 0x7, R4 ;  /* 0x00000007ff077819 */ /* 0x000fc60000011604 */
[----:B------:R-:W0:Y:S04]  /*0070*/  SHFL.IDX PT, R5, R2, RZ, 0x1f ;  /* 0x00001fff02057589 */ /* 0x000e2800000e0000 */
[----:B------:R1:W2:Y:S01]  /*0080*/  SHFL.IDX PT, R10, R7, RZ, 0x1f ;  /* 0x00001fff070a7589 */ /* 0x0002a200000e0000 */
[----:B0-----:R-:W-:-:S13]  /*0090*/  ISETP.NE.OR P0, PT, R5, RZ, !P0 ;  /* 0x000000ff0500720c */ /* 0x001fda0004705670 */
[----:B-12---:R-:W-:Y:S05]  /*00a0*/  @P0 BRA `(.L_x_1) ;  /* 0x0000000000200947 */ /* 0x006fea0003800000 */
[----:B------:R-:W-:Y:S02]  /*00b0*/  ULDC.64 UR4, c[0x0][0x198] ;  /* 0x0000660000047ab9 */ /* 0x000fe40000000a00 */
[----:B------:R-:W-:Y:S02]  /*00c0*/  UIADD3 UR6, UP0, UR4, 0xf0, URZ ;  /* 0x000000f004067890 */ /* 0x000fe4000ff1e03f */
[----:B------:R-:W-:Y:S02]  /*00d0*/  UIADD3 UR4, UP1, UR4, 0x1f0, URZ ;  /* 0x000001f004047890 */ /* 0x000fe4000ff3e03f */
[----:B------:R-:W-:Y:S02]  /*00e0*/  UIADD3.X UR7, URZ, UR5, URZ, UP0, !UPT ;  /* 0x000000053f077290 */ /* 0x000fe400087fe43f */
[----:B------:R-:W-:-:S07]  /*00f0*/  UIADD3.X UR5, URZ, UR5, URZ, UP1, !UPT ;  /* 0x000000053f057290 */ /* 0x000fce0008ffe43f */
[----:B------:R0:W-:Y:S02]  /*0100*/  UTMACCTL.PF [UR6] ;  /* 0x00000000060079b9 */ /* 0x0001e40008040000 */
[----:B------:R0:W-:Y:S02]  /*0110*/  UTMACCTL.PF [UR4] ;  /* 0x00000000040079b9 */ /* 0x0001e40008040000 */
[----:B0-----:R-:W-:Y:S01]  /*0120*/  NOP ;  /* 0x0000000000007918 */ /* 0x001fe20000000000 */
.L_x_1:
[----:B------:R-:W-:Y:S05]  /*0130*/  BSYNC B0 ;  /* 0x0000000000007941 */ /* 0x000fea0003800000 */
.L_x_0:
[----:B------:R-:W0:Y:S01]  /*0140*/  SHFL.IDX PT, R8, R2, RZ, 0x1f ;  /* 0x00001fff02087589 */ /* 0x000e2200000e0000 */
[----:B------:R-:W-:-:S04]  /*0150*/  SHF.R.S32.HI R3, RZ, 0x1f, R4 ;  /* 0x0000001fff037819 */ /* 0x000fc80000011404 */
[----:B------:R-:W-:Y:S02]  /*0160*/  LEA.HI R3, R3, R4, RZ, 0x7 ;  /* 0x0000000403037211 */ /* 0x000fe400078f38ff */
[----:B0-----:R-:W-:-:S13]  /*0170*/  ISETP.NE.AND P0, PT, R8, RZ, PT ;  /* 0x000000ff0800720c */ /* 0x001fda0003f05270 */
[----:B------:R-:W-:Y:S05]  /*0180*/  @P0 BRA `(.L_x_2) ;  /* 0x0000000000500947 */ /* 0x000fea0003800000 */
[----:B------:R-:W0:Y:S01]  /*0190*/  S2UR UR8, SR_CgaCtaId ;  /* 0x00000000000879c3 */ /* 0x000e220000008800 */
[----:B------:R-:W-:Y:S01]  /*01a0*/  UMOV UR4, 0x400 ;  /* 0x0000040000047882 */ /* 0x000fe20000000000 */
[----:B------:R-:W-:Y:S01]  /*01b0*/  UMOV UR5, 0x1 ;  /* 0x0000000100057882 */ /* 0x000fe20000000000 */
[----:B------:R-:W-:Y:S01]  /*01c0*/  UMOV UR6, 0x2 ;  /* 0x0000000200067882 */ /* 0x000fe20000000000 */
[----:B------:R-:W-:Y:S01]  /*01d0*/  ELECT P0, URZ, PT ;  /* 0x00000000003f782f */ /* 0x000fe20003800000 */
[----:B------:R-:W-:-:S04]  /*01e0*/  UIADD3 UR6, -UR6, 0x100000, URZ ;  /* 0x0010000006067890 */ /* 0x000fc8000fffe13f */
[----:B------:R-:W-:Y:S02]  /*01f0*/  USHF.L.U32 UR7, UR6, 0xb, URZ ;  /* 0x0000000b06077899 */ /* 0x000fe4000800063f */
[----:B------:R-:W-:Y:S02]  /*0200*/  USHF.L.U32 UR6, UR6, 0x1, URZ ;  /* 0x0000000106067899 */ /* 0x000fe4000800063f */
[----:B0-----:R-:W-:Y:S02]  /*0210*/  ULEA UR8, UR8, UR4, 0x18 ;  /* 0x0000000408087291 */ /* 0x001fe4000f8ec03f */
[----:B------:R-:W-:-:S04]  /*0220*/  UIADD3 UR4, -UR5, 0x100000, URZ ;  /* 0x0010000005047890 */ /* 0x000fc8000fffe13f */
[----:B------:R-:W-:Y:S02]  /*0230*/  USHF.L.U32 UR5, UR4, 0xb, URZ ;  /* 0x0000000b04057899 */ /* 0x000fe4000800063f */
[----:B------:R-:W-:Y:S01]  /*0240*/  USHF.L.U32 UR4, UR4, 0x1, URZ ;  /* 0x0000000104047899 */ /* 0x000fe2000800063f */
[----:B------:R-:W0:Y:S11]  /*0250*/  FENCE.VIEW.ASYNC.S ;  /* 0x00000000000073c6 */ /* 0x000e360000000000 */
[----:B0-----:R0:W1:Y:S01]  /*0260*/  SYNCS.EXCH.64 URZ, [UR8], UR4 ;  /* 0x00000004083f75b2 */ /* 0x0010620008000100 */
[----:B------:R0:W2:Y:S01]  /*0270*/  SYNCS.EXCH.64 URZ, [UR8+0x18], UR6 ;  /* 0x00001806083f75b2 */ /* 0x0000a20008000100 */
[----:B------:R0:W3:Y:S01]  /*0280*/  SYNCS.EXCH.64 URZ, [UR8+0x8], UR4 ;  /* 0x00000804083f75b2 */ /* 0x0000e20008000100 */
[----:B------:R0:W4:Y:S01]  /*0290*/  SYNCS.EXCH.64 URZ, [UR8+0x20], UR6 ;  /* 0x00002006083f75b2 */ /* 0x0001220008000100 */
[----:B------:R0:W0:Y:S01]  /*02a0*/  SYNCS.EXCH.64 URZ, [UR8+0x10], UR4 ;  /* 0x00001004083f75b2 */ /* 0x0000220008000100 */
[----:B------:R0:W0:Y:S01]  /*02b0*/  SYNCS.EXCH.64 URZ, [UR8+0x28], UR6 ;  /* 0x00002806083f75b2 */ /* 0x0000220008000100 */
[----:B------:R-:W-:Y:S01]  /*02c0*/  NOP ;  /* 0x0000000000007918 */ /* 0x000fe20000000000 */
.L_x_2:
[----:B------:R-:W5:Y:S01]  /*02d0*/  SHFL.IDX PT, R13, R2, RZ, 0x1f ;  /* 0x00001fff020d7589 */ /* 0x000f6200000e0000 */
[----:B------:R-:W1:Y:S01]  /*02e0*/  S2UR UR12, SR_CTAID.X ;  /* 0x00000000000c79c3 */ /* 0x000e620000002500 */
[----:B------:R-:W-:Y:S02]  /*02f0*/  LOP3.LUT R3, R3, 0xffffff80, RZ, 0xc0, !PT ;  /* 0xffffff8003037812 */ /* 0x000fe400078ec0ff */
[----:B------:R-:W-:Y:S01]  /*0300*/  ELECT P0, URZ, PT ;  /* 0x00000000003f782f */ /* 0x000fe20003800000 */
[----:B------:R2:W3:Y:S01]  /*0310*/  SHFL.IDX PT, R12, R2, RZ, 0x1f ;  /* 0x00001fff020c7589 */ /* 0x0004e200000e0000 */
[----:B------:R-:W-:Y:S01]  /*0320*/  ELECT P1, URZ, PT ;  /* 0x00000000003f782f */ /* 0x000fe20003820000 */
[----:B------:R-:W-:Y:S01]  /*0330*/  NOP ;  /* 0x0000000000007918 */ /* 0x000fe20000000000 */
[----:B------:R-:W-:Y:S01]  /*0340*/  IMAD.IADD R3, R4, 0x1, -R3 ;  /* 0x0000000104037824 */ /* 0x000fe200078e0a03 */
[----:B------:R-:W4:Y:S01]  /*0350*/  S2R R6, SR_CTAID.Y ;  /* 0x0000000000067919 */ /* 0x000f220000002600 */
[----:B0-----:R-:W-:Y:S01]  /*0360*/  ULDC UR4, c[0x0][0x150] ;  /* 0x0000540000047ab9 */ /* 0x001fe20000000800 */
[----:B------:R-:W0:Y:S01]  /*0370*/  LDC R14, c[0x0][0x144] ;  /* 0x00005100ff0e7b82 */ /* 0x000e220000000800 */
[----:B------:R-:W-:Y:S01]  /*0380*/  UMOV UR11, 0x80 ;  /* 0x00000080000b7882 */ /* 0x000fe20000000000 */
[----:B------:R-:W-:Y:S01]  /*0390*/  SHF.R.S32.HI R0, RZ, 0x1f, R3 ;  /* 0x0000001fff007819 */ /* 0x000fe20000011403 */
[----:B------:R-:W-:Y:S01]  /*03a0*/  NOP ;  /* 0x0000000000007918 */ /* 0x000fe20000000000 */
[C---:B------:R-:W-:Y:S01]  /*03b0*/  VIADD R35, R10.reuse, 0xffffffff ;  /* 0xffffffff0a237836 */ /* 0x040fe20000000000 */
[----:B------:R-:W-:Y:S01]  /*03c0*/  ISETP.NE.AND P4, PT, R10, RZ, PT ;  /* 0x000000ff0a00720c */ /* 0x000fe20003f85270 */
[----:B------:R-:W-:Y:S01]  /*03d0*/  IMAD.MOV.U32 R153, RZ, RZ, 0x1 ;  /* 0x00000001ff997424 */ /* 0x000fe200078e00ff */
[----:B------:R-:W-:Y:S01]  /*03e0*/  LEA.HI R9, R0, R3, RZ, 0x3 ;  /* 0x0000000300097211 */ /* 0x000fe200078f18ff */
[----:B------:R-:W0:Y:S01]  /*03f0*/  LDC R15, c[0x0][0x140] ;  /* 0x00005000ff0f7b82 */ /* 0x000e220000000800 */
[----:B------:R-:W-:-:S02]  /*0400*/  ISETP.GE.U32.AND P6, PT, R35, 0x2, PT ;  /* 0x000000022300780c */ /* 0x000fc40003fc6070 */
[--C-:B------:R-:W-:Y:S02]  /*0410*/  SHF.R.S32.HI R11, RZ, 0x3, R9.reuse ;  /* 0x00000003ff0b7819 */ /* 0x100fe40000011409 */
[----:B--2---:R-:W-:Y:S02]  /*0420*/  SHF.R.S32.HI R2, RZ, 0x1f, R9 ;  /* 0x0000001fff027819 */ /* 0x004fe40000011409 */
[----:B------:R-:W-:Y:S01]  /*0430*/  SHF.R.S32.HI R9, RZ, 0x1f, R8 ;  /* 0x0000001fff097819 */ /* 0x000fe20000011408 */
[----:B------:R-:W2:Y:S01]  /*0440*/  LDC R25, c[0x0][0x148] ;  /* 0x00005200ff197b82 */ /* 0x000ea20000000800 */
[----:B-----5:R-:W-:Y:S02]  /*0450*/  ISETP.NE.OR P0, PT, R13, RZ, !P0 ;  /* 0x000000ff0d00720c */ /* 0x020fe40004705670 */
[----:B-1----:R-:W-:Y:S02]  /*0460*/  I2FP.F32.U32 R13, UR12 ;  /* 0x0000000c000d7c45 */ /* 0x002fe40008201000 */
[----:B------:R-:W-:-:S02]  /*0470*/  LEA.HI R2, R2, R11, RZ, 0x2 ;  /* 0x0000000b02027211 */ /* 0x000fc400078f10ff */
[----:B------:R-:W-:Y:S01]  /*0480*/  LEA.HI R9, R9, R8, RZ, 0x2 ;  /* 0x0000000809097211 */ /* 0x000fe200078f10ff */
[----:B------:R-:W-:Y:S01]  /*0490*/  FMUL R13, R13, UR4 ;  /* 0x000000040d0d7c20 */ /* 0x000fe20008400000 */
[----:B---3--:R-:W-:Y:S01]  /*04a0*/  ISETP.NE.OR P1, PT, R12, RZ, !P1 ;  /* 0x000000ff0c00720c */ /* 0x008fe20004f25670 */
[----:B------:R-:W-:Y:S01]  /*04b0*/  ULDC UR4, c[0x0][0x154] ;  /* 0x0000550000047ab9 */ /* 0x000fe20000000800 */
[----:B------:R-:W-:Y:S02]  /*04c0*/  LOP3.LUT R12, R2, 0xfffffffc, RZ, 0xc0, !PT ;  /* 0xfffffffc020c7812 */ /* 0x000fe400078ec0ff */
[----:B------:R-:W-:Y:S01]  /*04d0*/  LOP3.LUT R9, R9, 0x3ffffffc, RZ, 0xc0, !PT ;  /* 0x3ffffffc09097812 */ /* 0x000fe200078ec0ff */
[----:B------:R-:W1:Y:S01]  /*04e0*/  F2I.U32.TRUNC.NTZ R13, R13 ;  /* 0x0000000d000d7305 */ /* 0x000e62000020f000 */
[----:B------:R-:W-:Y:S01]  /*04f0*/  SHF.R.S32.HI R2, RZ, 0x1f, R5 ;  /* 0x0000001fff027819 */ /* 0x000fe20000011405 */
[----:B------:R-:W-:Y:S01]  /*0500*/  IMAD.IADD R12, R11, 0x1, -R12 ;  /* 0x000000010b0c7824 */ /* 0x000fe200078e0a0c */
[----:B------:R-:W-:Y:S01]  /*0510*/  VOTEU.ALL UP1, P0 ;  /* 0x00000000003f7886 */ /* 0x000fe20000020000 */
[----:B------:R-:W-:Y:S01]  /*0520*/  IMAD.IADD R9, R8, 0x1, -R9 ;  /* 0x0000000108097824 */ /* 0x000fe200078e0a09 */
[----:B------:R-:W-:Y:S01]  /*0530*/  LEA.HI R2, R2, R5, RZ, 0x2 ;  /* 0x0000000502027211 */ /* 0x000fe200078f10ff */
[----:B------:R-:W-:Y:S01]  /*0540*/  VOTEU.ALL UP0, P0 ;  /* 0x00000000003f7886 */ /* 0x000fe20000000000 */
[----:B----4-:R-:W-:Y:S01]  /*0550*/  I2FP.F32.U32 R8, R6 ;  /* 0x0000000600087245 */ /* 0x010fe20000201000 */
[----:B------:R-:W-:Y:S01]  /*0560*/  IMAD R9, R9, 0x4, R12 ;  /* 0x0000000409097824 */ /* 0x000fe200078e020c */
[----:B------:R-:W-:Y:S01]  /*0570*/  LOP3.LUT R2, R2, 0xfffffffc, RZ, 0xc0, !PT ;  /* 0xfffffffc02027812 */ /* 0x000fe200078ec0ff */
[----:B------:R-:W-:Y:S01]  /*0580*/  VOTEU.ALL UP2, P1 ;  /* 0x00000000003f7886 */ /* 0x000fe20000840000 */
[----:B------:R-:W3:Y:S01]  /*0590*/  @!UP1 S2UR UR7, SR_CgaCtaId ;  /* 0x00000000000799c3 */ /* 0x000ee20000008800 */
[----:B------:R-:W-:Y:S01]  /*05a0*/  FMUL R8, R8, UR4 ;  /* 0x0000000408087c20 */ /* 0x000fe20008400000 */
[----:B------:R-:W-:Y:S01]  /*05b0*/  IMAD.SHL.U32 R152, R9, 0x4, RZ ;  /* 0x0000000409987824 */ /* 0x000fe200078e00ff */
[----:B------:R-:W-:Y:S01]  /*05c0*/  UMOV UR4, 0x20 ;  /* 0x0000002000047882 */ /* 0x000fe20000000000 */
[----:B------:R-:W-:Y:S01]  /*05d0*/  IMAD.IADD R5, R5, 0x1, -R2 ;  /* 0x0000000105057824 */ /* 0x000fe200078e0a02 */
[----:B------:R-:W-:Y:S01]  /*05e0*/  LEA.HI R2, R9, R9, RZ, 0x1 ;  /* 0x0000000909027211 */ /* 0x000fe200078f08ff */
[----:B-1----:R-:W-:Y:S01]  /*05f0*/  IMAD.MOV R13, RZ, RZ, -R13 ;  /* 0x000000ffff0d7224 */ /* 0x002fe200078e0a0d */
[----:B------:R-:W1:Y:S01]  /*0600*/  F2I.U32.TRUNC.NTZ R8, R8 ;  /* 0x0000000800087305 */ /* 0x000e62000020f000 */
[----:B------:R-:W4:Y:S01]  /*0610*/  @!UP2 S2UR UR10, SR_CgaCtaId ;  /* 0x00000000000aa9c3 */ /* 0x000f220000008800 */
[----:B------:R-:W-:Y:S01]  /*0620*/  LOP3.LUT R2, R2, 0xfffffffe, RZ, 0xc0, !PT ;  /* 0xfffffffe02027812 */ /* 0x000fe200078ec0ff */
[----:B0-----:R-:W-:Y:S01]  /*0630*/  IMAD R21, R14, R13, UR12 ;  /* 0x0000000c0e157e24 */ /* 0x001fe2000f8e020d */
[----:B------:R-:W-:Y:S01]  /*0640*/  @!UP1 UMOV UR6, 0x400 ;  /* 0x0000040000069882 */ /* 0x000fe20000000000 */
[----:B------:R-:W-:-:S04]  /*0650*/  @!UP1 UIADD3 UR4, -UR4, 0x100000, URZ ;  /* 0x0010000004049890 */ /* 0x000fc8000fffe13f */
[----:B------:R-:W-:Y:S02]  /*0660*/  @!UP1 USHF.L.U32 UR5, UR4, 0xb, URZ ;  /* 0x0000000b04059899 */ /* 0x000fe4000800063f */
[----:B------:R-:W-:Y:S01]  /*0670*/  @!UP1 USHF.L.U32 UR4, UR4, 0x1, URZ ;  /* 0x0000000104049899 */ /* 0x000fe2000800063f */
[C---:B------:R-:W-:Y:S01]  /*0680*/  LOP3.LUT R152, R9.reuse, 0xc, R152, 0x78, !PT ;  /* 0x0000000c09987812 */ /* 0x040fe200078e7898 */
[----:B------:R-:W-:Y:S01]  /*0690*/  IMAD.IADD R2, R9, 0x1, -R2 ;  /* 0x0000000109027824 */ /* 0x000fe200078e0a02 */
[----:B------:R-:W-:Y:S01]  /*06a0*/  @!UP2 UMOV UR9, 0x400 ;  /* 0x000004000009a882 */ /* 0x000fe20000000000 */
[----:B------:R-:W-:Y:S01]  /*06b0*/  VOTEU.ALL UP3, P1 ;  /* 0x00000000003f7886 */ /* 0x000fe20000860000 */
[----:B------:R-:W-:Y:S01]  /*06c0*/  VOTEU.ALL UP4, P1 ;  /* 0x00000000003f7886 */ /* 0x000fe20000880000 */
[----:B------:R-:W-:Y:S01]  /*06d0*/  VOTEU.ALL UP5, P1 ;  /* 0x00000000003f7886 */ /* 0x000fe200008a0000 */
[----:B------:R-:W-:Y:S01]  /*06e0*/  ISETP.NE.AND P3, PT, R2, R21, PT ;  /* 0x000000150200720c */ /* 0x000fe20003f65270 */
[----:B------:R0:W0:Y:S01]  /*06f0*/  SHFL.IDX PT, R14, R7, RZ, 0x1f ;  /* 0x00001fff070e7589 */ /* 0x00002200000e0000 */
[----:B------:R-:W-:Y:S01]  /*0700*/  ISETP.EQ.U32.AND P2, PT, R15, 0x1, PT ;  /* 0x000000010f00780c */ /* 0x000fe20003f42070 */
[----:B-1----:R-:W-:Y:S01]  /*0710*/  IMAD.MOV R20, RZ, RZ, -R8 ;  /* 0x000000ffff147224 */ /* 0x002fe200078e0a08 */
[----:B---3--:R-:W-:-:S02]  /*0720*/  @!UP1 ULEA UR8, UR7, UR6, 0x18 ;  /* 0x0000000607089291 */ /* 0x008fc4000f8ec03f */
[----:B------:R-:W-:-:S04]  /*0730*/  @!UP2 UIADD3 UR6, -UR11, 0x100000, URZ ;  /* 0x001000000b06a890 */ /* 0x000fc8000fffe13f */
[----:B------:R-:W-:Y:S02]  /*0740*/  @!UP2 USHF.L.U32 UR7, UR6, 0xb, URZ ;  /* 0x0000000b0607a899 */ /* 0x000fe4000800063f */
[----:B------:R-:W-:Y:S01]  /*0750*/  @!UP2 USHF.L.U32 UR6, UR6, 0x1, URZ ;  /* 0x000000010606a899 */ /* 0x000fe2000800063f */
[----:B--2---:R-:W-:Y:S01]  /*0760*/  IMAD R9, R25, R20, R6 ;  /* 0x0000001419097224 */ /* 0x004fe200078e0206 */
[----:B------:R-:W-:Y:S01]  /*0770*/  VOTEU.ALL UP1, P0 ;  /* 0x00000000003f7886 */ /* 0x000fe20000020000 */
[----:B------:R-:W-:Y:S01]  /*0780*/  LOP3.LUT P0, RZ, R3, 0x7, RZ, 0xc0, !PT ;  /* 0x0000000703ff7812 */ /* 0x000fe2000780c0ff */
[----:B----4-:R-:W-:Y:S01]  /*0790*/  @!UP2 ULEA UR9, UR10, UR9, 0x18 ;  /* 0x000000090a09a291 */ /* 0x010fe2000f8ec03f */
[----:B------:R-:W-:Y:S01]  /*07a0*/  @P3 LEA.HI R2, R152, R152, RZ, 0x1 ;  /* 0x0000009898023211 */ /* 0x000fe200078f08ff */
[----:B------:R-:W-:Y:S01]  /*07b0*/  VOTEU.ALL UP2, P1 ;  /* 0x00000000003f7886 */ /* 0x000fe20000840000 */
[----:B------:R-:W-:Y:S01]  /*07c0*/  ISETP.NE.AND P1, PT, R5, 0x3, PT ;  /* 0x000000030500780c */ /* 0x000fe20003f25270 */
[----:B------:R-:W1:Y:S02]  /*07d0*/  FENCE.VIEW.ASYNC.S ;  /* 0x00000000000073c6 */ /* 0x000e640000000000 */
[----:B-1----:R1:W2:Y:S01]  /*07e0*/  @!UP0 SYNCS.EXCH.64 URZ, [UR8+0x60], UR4 ;  /* 0x00006004083f85b2 */ /* 0x0022a20008000100 */
[----:B------:R-:W-:-:S02]  /*07f0*/  @P3 SHF.R.S32.HI R2, RZ, 0x1, R2 ;  /* 0x00000001ff023819 */ /* 0x000fc40000011402 */
[----:B------:R-:W-:Y:S02]  /*0800*/  ISETP.EQ.OR P1, PT, R5, RZ, !P1 ;  /* 0x000000ff0500720c */ /* 0x000fe40004f22670 */
[----:B------:R-:W-:Y:S02]  /*0810*/  @P3 ISETP.NE.AND P5, PT, R2, R9, PT ;  /* 0x000000090200320c */ /* 0x000fe40003fa5270 */
[----:B------:R-:W-:Y:S02]  /*0820*/  ISETP.LT.U32.AND P0, PT, R152, 0x2, !P0 ;  /* 0x000000029800780c */ /* 0x000fe40004701070 */
[----:B------:R-:W-:Y:S02]  /*0830*/  ISETP.EQ.AND P1, PT, R10, RZ, P1 ;  /* 0x000000ff0a00720c */ /* 0x000fe40000f22270 */
[----:B------:R-:W-:Y:S02]  /*0840*/  SEL R2, RZ, 0x1, !P0 ;  /* 0x00000001ff027807 */ /* 0x000fe40004000000 */
[----:B------:R-:W-:-:S02]  /*0850*/  @P3 SEL R153, RZ, 0x1, P5 ;  /* 0x00000001ff993807 */ /* 0x000fc40002800000 */
[----:B------:R-:W-:Y:S01]  /*0860*/  SEL R16, RZ, 0x1, !P1 ;  /* 0x00000001ff107807 */ /* 0x000fe20004800000 */
[----:B------:R1:W3:Y:S01]  /*0870*/  @!UP1 SYNCS.EXCH.64 URZ, [UR8+0x68], UR4 ;  /* 0x00006804083f95b2 */ /* 0x0002e20008000100 */
[----:B------:R-:W-:Y:S01]  /*0880*/  NOP ;  /* 0x0000000000007918 */ /* 0x000fe20000000000 */
[----:B------:R-:W-:Y:S02]  /*0890*/  LOP3.LUT R153, R153, R2, RZ, 0xc0, !PT ;  /* 0x0000000299997212 */ /* 0x000fe400078ec0ff */
[----:B------:R-:W-:Y:S01]  /*08a0*/  SEL R16, R16, 0x2, P6 ;  /* 0x0000000210107807 */ /* 0x000fe20003000000 */
[----:B------:R1:W4:Y:S01]  /*08b0*/  @!UP2 SYNCS.EXCH.64 URZ, [UR9+0x40], UR6 ;  /* 0x00004006093fa5b2 */ /* 0x0003220008000100 */
[----:B------:R1:W0:Y:S01]  /*08c0*/  @!UP3 SYNCS.EXCH.64 URZ, [UR9+0x48], UR6 ;  /* 0x00004806093fb5b2 */ /* 0x0002220008000100 */
[----:B------:R1:W0:Y:S01]  /*08d0*/  @!UP4 SYNCS.EXCH.64 URZ, [UR9+0x50], UR6 ;  /* 0x00005006093fc5b2 */ /* 0x0002220008000100 */
[----:B------:R1:W0:Y:S01]  /*08e0*/  @!UP5 SYNCS.EXCH.64 URZ, [UR9+0x58], UR6 ;  /* 0x00005806093fd5b2 */ /* 0x0002220008000100 */
[----:B------:R-:W-:Y:S01]  /*08f0*/  NOP ;  /* 0x0000000000007918 */ /* 0x000fe20000000000 */
[----:B-12---:R-:W-:Y:S05]  /*0900*/  @!P2 BRA `(.L_x_3) ;  /* 0x000000000008a947 */ /* 0x006fea0003800000 */
[----:B0--34-:R-:W-:Y:S01]  /*0910*/  UCGABAR_ARV ;  /* 0x00000000000079c7 */ /* 0x019fe20008000000 */
[----:B------:R-:W-:Y:S05]  /*0920*/  BRA `(.L_x_4) ;  /* 0x0000000000047947 */ /* 0x000fea0003800000 */
.L_x_3:
[----:B0--34-:R-:W-:Y:S01]  /*0930*/  NOP ;  /* 0x0000000000007918 */ /* 0x019fe20000000000 */
.L_x_4:
[----:B------:R-:W-:Y:S01]  /*0940*/  ULDC.64 UR4, c[0x0][0x598] ;  /* 0x0001660000047ab9 */ /* 0x000fe20000000a00 */
[----:B------:R-:W-:Y:S01]  /*0950*/  ULDC.64 UR36, c[0x0][0x208] ;  /* 0x0000820000247ab9 */ /* 0x000fe20000000a00 */
[----:B------:R-:W-:-:S04]  /*0960*/  ISETP.NE.U32.AND P0, PT, RZ, UR4, PT ;  /* 0x00000004ff007c0c */ /* 0x000fc8000bf05070 */
[----:B------:R-:W-:-:S13]  /*0970*/  ISETP.NE.AND.EX P0, PT, RZ, UR5, PT, P0 ;  /* 0x00000005ff007c0c */ /* 0x000fda000bf05300 */
[----:B------:R-:W-:Y:S05]  /*0980*/  @!P0 BRA `(.L_x_5) ;  /* 0x00000000001c8947 */ /* 0x000fea0003800000 */
[----:B------:R-:W0:Y:S02]  /*0990*/  LDC.64 R8, c[0x0][0x598] ;  /* 0x00016600ff087b82 */ /* 0x000e240000000a00 */
[----:B0-----:R-:W2:Y:S02]  /*09a0*/  LDG.E.64 R8, desc[UR36][R8.64] ;  /* 0x0000002408087981 */ /* 0x001ea4000c1e1b00 */
[----:B--2---:R-:W-:-:S04]  /*09b0*/  ISETP.NE.U32.AND P0, PT, R8, RZ, PT ;  /* 0x000000ff0800720c */ /* 0x004fc80003f05070 */
[----:B------:R-:W-:-:S13]  /*09c0*/  ISETP.NE.AND.EX P0, PT, R9, RZ, PT, P0 ;  /* 0x000000ff0900720c */ /* 0x000fda0003f05300 */
[----:B------:R-:W-:Y:S05]  /*09d0*/  @!P0 BRA `(.L_x_5) ;  /* 0x0000000000088947 */ /* 0x000fea0003800000 */
[----:B------:R0:W5:Y:S01]  /*09e0*/  LD.E R154, desc[UR36][R8.64] ;  /* 0x00000024089a7980 */ /* 0x000162000c101900 */
[----:B------:R-:W-:Y:S05]  /*09f0*/  BRA `(.L_x_6) ;  /* 0x0000000000247947 */ /* 0x000fea0003800000 */
.L_x_5:
[----:B------:R-:W-:Y:S02]  /*0a00*/  ULDC.64 UR4, c[0x0][0x588] ;  /* 0x0001620000047ab9 */ /* 0x000fe40000000a00 */
[----:B------:R-:W-:-:S04]  /*0a10*/  ISETP.NE.U32.AND P0, PT, RZ, UR4, PT ;  /* 0x00000004ff007c0c */ /* 0x000fc8000bf05070 */
[----:B------:R-:W-:-:S13]  /*0a20*/  ISETP.NE.AND.EX P0, PT, RZ, UR5, PT, P0 ;  /* 0x00000005ff007c0c */ /* 0x000fda000bf05300 */
[----:B------:R-:W-:Y:S05]  /*0a30*/  @!P0 BRA `(.L_x_7) ;  /* 0x00000000000c8947 */ /* 0x000fea0003800000 */
[----:B------:R-:W0:Y:S02]  /*0a40*/  LDC.64 R154, c[0x0][0x588] ;  /* 0x00016200ff9a7b82 */ /* 0x000e240000000a00 */
[----:B0-----:R1:W5:Y:S01]  /*0a50*/  LDG.E R154, desc[UR36][R154.64] ;  /* 0x000000249a9a7981 */ /* 0x001362000c1e1900 */
[----:B------:R-:W-:Y:S05]  /*0a60*/  BRA `(.L_x_6) ;  /* 0x0000000000087947 */ /* 0x000fea0003800000 */
.L_x_7:
[----:B------:R-:W-:Y:S02]  /*0a70*/  ULDC UR4, c[0x0][0x580] ;  /* 0x0001600000047ab9 */ /* 0x000fe40000000800 */
[----:B------:R-:W-:-:S07]  /*0a80*/  IMAD.U32 R154, RZ, RZ, UR4 ;  /* 0x00000004ff9a7e24 */ /* 0x000fce000f8e00ff */
.L_x_6:
[----:B------:R-:W-:Y:S02]  /*0a90*/  ULDC.64 UR4, c[0x0][0x5a0] ;  /* 0x0001680000047ab9 */ /* 0x000fe40000000a00 */
[----:B------:R-:W-:-:S04]  /*0aa0*/  ISETP.NE.U32.AND P0, PT, RZ, UR4, PT ;  /* 0x00000004ff007c0c */ /* 0x000fc8000bf05070 */
[----:B------:R-:W-:-:S13]  /*0ab0*/  ISETP.NE.AND.EX P0, PT, RZ, UR5, PT, P0 ;  /* 0x00000005ff007c0c */ /* 0x000fda000bf05300 */
[----:B------:R-:W-:Y:S05]  /*0ac0*/  @!P0 BRA `(.L_x_8) ;  /* 0x00000000001c8947 */ /* 0x000fea0003800000 */
[----:B0-----:R-:W0:Y:S02]  /*0ad0*/  LDC.64 R8, c[0x0][0x5a0] ;  /* 0x00016800ff087b82 */ /* 0x001e240000000a00 */
[----:B0-----:R-:W2:Y:S02]  /*0ae0*/  LDG.E.64 R8, desc[UR36][R8.64] ;  /* 0x0000002408087981 */ /* 0x001ea4000c1e1b00 */
[----:B--2---:R-:W-:-:S04]  /*0af0*/  ISETP.NE.U32.AND P0, PT, R8, RZ, PT ;  /* 0x000000ff0800720c */ /* 0x004fc80003f05070 */
[----:B------:R-:W-:-:S13]  /*0b00*/  ISETP.NE.AND.EX P0, PT, R9, RZ, PT, P0 ;  /* 0x000000ff0900720c */ /* 0x000fda0003f05300 */
[----:B------:R-:W-:Y:S05]  /*0b10*/  @!P0 BRA `(.L_x_8) ;  /* 0x0000000000088947 */ /* 0x000fea0003800000 */
[----:B-1----:R0:W5:Y:S01]  /*0b20*/  LD.E R155, desc[UR36][R8.64] ;  /* 0x00000024089b7980 */ /* 0x002162000c101900 */
[----:B------:R-:W-:Y:S05]  /*0b30*/  BRA `(.L_x_9) ;  /* 0x0000000000247947 */ /* 0x000fea0003800000 */
.L_x_8:
[----:B------:R-:W-:Y:S02]  /*0b40*/  ULDC.64 UR4, c[0x0][0x590] ;  /* 0x0001640000047ab9 */ /* 0x000fe40000000a00 */
[----:B------:R-:W-:-:S04]  /*0b50*/  ISETP.NE.U32.AND P0, PT, RZ, UR4, PT ;  /* 0x00000004ff007c0c */ /* 0x000fc8000bf05070 */
[----:B------:R-:W-:-:S13]  /*0b60*/  ISETP.NE.AND.EX P0, PT, RZ, UR5, PT, P0 ;  /* 0x00000005ff007c0c */ /* 0x000fda000bf05300 */
[----:B------:R-:W-:Y:S05]  /*0b70*/  @!P0 BRA `(.L_x_10) ;  /* 0x00000000000c8947 */ /* 0x000fea0003800000 */
[----:B0-----:R-:W1:Y:S02]  /*0b80*/  LDC.64 R8, c[0x0][0x590] ;  /* 0x00016400ff087b82 */ /* 0x001e640000000a00 */
[----:B-1----:R1:W5:Y:S01]  /*0b90*/  LDG.E R155, desc[UR36][R8.64] ;  /* 0x00000024089b7981 */ /* 0x002362000c1e1900 */
[----:B------:R-:W-:Y:S05]  /*0ba0*/  BRA `(.L_x_9) ;  /* 0x0000000000087947 */ /* 0x000fea0003800000 */
.L_x_10:
[----:B------:R-:W-:Y:S02]  /*0bb0*/  ULDC UR4, c[0x0][0x584] ;  /* 0x0001610000047ab9 */ /* 0x000fe40000000800 */
[----:B-1----:R-:W-:-:S07]  /*0bc0*/  IMAD.U32 R155, RZ, RZ, UR4 ;  /* 0x00000004ff9b7e24 */ /* 0x002fce000f8e00ff */
.L_x_9:
[----:B------:R-:W2:Y:S01]  /*0bd0*/  LDC R2, c[0x0][0x65c] ;  /* 0x00019700ff027b82 */ /* 0x000ea20000000800 */
[----:B------:R-:W-:Y:S01]  /*0be0*/  ULDC UR6, c[0x0][0x28c] ;  /* 0x0000a30000067ab9 */ /* 0x000fe20000000800 */
[----:B------:R-:W-:Y:S01]  /*0bf0*/  ISETP.NE.AND P0, PT, R10, 0x2, PT ;  /* 0x000000020a00780c */ /* 0x000fe20003f05270 */
[----:B------:R-:W-:Y:S01]  /*0c00*/  UIADD3 UR6, UR6, 0x3f, URZ ;  /* 0x0000003f06067890 */ /* 0x000fe2000fffe03f */
[----:B01----:R-:W-:Y:S01]  /*0c10*/  IMAD.U32 R8, RZ, RZ, UR12 ;  /* 0x0000000cff087e24 */ /* 0x003fe2000f8e00ff */
[----:B------:R-:W-:Y:S01]  /*0c20*/  UMOV UR38, URZ ;  /* 0x0000003f00267c82 */ /* 0x000fe20008000000 */
[----:B------:R-:W-:Y:S01]  /*0c30*/  IMAD.MOV.U32 R9, RZ, RZ, RZ ;  /* 0x000000ffff097224 */ /* 0x000fe200078e00ff */
[----:B------:R-:W-:Y:S01]  /*0c40*/  USHF.R.S32.HI UR7, URZ, 0x1f, UR6 ;  /* 0x0000001f3f077899 */ /* 0x000fe20008011406 */
[----:B------:R-:W-:Y:S01]  /*0c50*/  UMOV UR39, URZ ;  /* 0x0000003f00277c82 */ /* 0x000fe20008000000 */
[----:B------:R-:W-:Y:S02]  /*0c60*/  ULDC.64 UR8, c[0x0][0x650] ;  /* 0x0001940000087ab9 */ /* 0x000fe40000000a00 */
[----:B------:R-:W-:-:S04]  /*0c70*/  ULEA.HI UR7, UR7, UR6, URZ, 0x6 ;  /* 0x0000000607077291 */ /* 0x000fc8000f8f303f */
[----:B------:R-:W-:Y:S01]  /*0c80*/  USHF.R.S32.HI UR40, URZ, 0x6, UR7 ;  /* 0x000000063f287899 */ /* 0x000fe20008011407 */
[----:B--2---:R-:W-:-:S13]  /*0c90*/  ISETP.NE.AND P1, PT, R2, 0x1, PT ;  /* 0x000000010200780c */ /* 0x004fda0003f25270 */
[----:B------:R-:W0:Y:S01]  /*0ca0*/  @P1 LDC R19, c[0x0][0x10] ;  /* 0x00000400ff131b82 */ /* 0x000e220000000800 */
[----:B------:R-:W-:Y:S02]  /*0cb0*/  @P1 IMAD.MOV.U32 R7, RZ, RZ, RZ ;  /* 0x000000ffff071224 */ /* 0x000fe400078e00ff */
[----:B------:R-:W-:-:S05]  /*0cc0*/  @P1 IMAD.MOV.U32 R17, RZ, RZ, RZ ;  /* 0x000000ffff111224 */ /* 0x000fca00078e00ff */
[----:B------:R-:W1:Y:S01]  /*0cd0*/  @!P1 LDC R11, c[0x0][0xc] ;  /* 0x00000300ff0b9b82 */ /* 0x000e620000000800 */
[----:B------:R-:W-:Y:S01]  /*0ce0*/  ULDC UR4, c[0x0][0xc] ;  /* 0x0000030000047ab9 */ /* 0x000fe20000000800 */
[----:B------:R-:W-:Y:S02]  /*0cf0*/  ULDC UR5, c[0x0][0x10] ;  /* 0x0000040000057ab9 */ /* 0x000fe40000000800 */
[----:B------:R-:W-:-:S04]  /*0d00*/  UIMAD.WIDE.U32 UR4, UR4, UR5, URZ ;  /* 0x00000005040472a5 */ /* 0x000fc8000f8e003f */
[----:B------:R-:W2:Y:S01]  /*0d10*/  LDC R2, c[0x0][0x14] ;  /* 0x00000500ff027b82 */ /* 0x000ea20000000800 */
[----:B0-----:R-:W-:-:S04]  /*0d20*/  @P1 IMAD.WIDE.U32 R18, R19, UR12, R6 ;  /* 0x0000000c13121c25 */ /* 0x001fc8000f8e0006 */
[----:B------:R-:W-:Y:S02]  /*0d30*/  @P1 IMAD.IADD R17, R19, 0x1, R17 ;  /* 0x0000000113111824 */ /* 0x000fe400078e0211 */
[----:B-1----:R-:W-:-:S04]  /*0d40*/  @!P1 IMAD.WIDE.U32 R8, R6, R11, R8 ;  /* 0x0000000b06089225 */ /* 0x002fc800078e0008 */
[----:B------:R-:W-:Y:S02]  /*0d50*/  @!P1 IMAD.MOV.U32 R18, RZ, RZ, R8 ;  /* 0x000000ffff129224 */ /* 0x000fe400078e0008 */
[----:B------:R-:W-:Y:S02]  /*0d60*/  @!P1 IMAD.MOV.U32 R17, RZ, RZ, R9 ;  /* 0x000000ffff119224 */ /* 0x000fe400078e0009 */
[----:B--2---:R-:W-:-:S04]  /*0d70*/  IMAD.WIDE.U32 R12, R2, UR4, RZ ;  /* 0x00000004020c7c25 */ /* 0x004fc8000f8e00ff */
[----:B------:R-:W-:Y:S01]  /*0d80*/  IMAD R23, R2, UR5, RZ ;  /* 0x0000000502177c24 */ /* 0x000fe2000f8e02ff */
[----:B------:R0:W-:Y:S03]  /*0d90*/  STL.64 [R1], R12 ;  /* 0x0000000c01007387 */ /* 0x0001e60000100a00 */
[----:B------:R-:W-:Y:S01]  /*0da0*/  IMAD.IADD R23, R13, 0x1, R23 ;  /* 0x000000010d177824 */ /* 0x000fe200078e0217 */
[----:B------:R-:W-:Y:S06]  /*0db0*/  @P0 BRA `(.L_x_11) ;  /* 0x0000000000200947 */ /* 0x000fec0003800000 */
[----:B------:R-:W-:Y:S01]  /*0dc0*/  UISETP.GE.U32.AND UP0, UPT, UR40, 0x3, UPT ;  /* 0x000000032800788c */ /* 0x000fe2000bf06070 */
[----:B------:R-:W-:Y:S01]  /*0dd0*/  IADD3 R18, P0, R18, R12, RZ ;  /* 0x0000000c12127210 */ /* 0x000fe20007f1e0ff */
[----:B------:R-:W-:Y:S01]  /*0de0*/  UIMAD.WIDE.U32 UR4, UR40, -0x55555555, URZ ;  /* 0xaaaaaaab280478a5 */ /* 0x000fe2000f8e003f */
[----:B------:R-:W-:-:S03]  /*0df0*/  UMOV UR39, URZ ;  /* 0x0000003f00277c82 */ /* 0x000fc60008000000 */
[----:B------:R-:W-:Y:S01]  /*0e00*/  USHF.R.U32.HI UR4, URZ, 0x1, UR5 ;  /* 0x000000013f047899 */ /* 0x000fe20008011605 */
[----:B------:R-:W-:-:S03]  /*0e10*/  IMAD.X R17, R23, 0x1, R17, P0 ;  /* 0x0000000117117824 */ /* 0x000fc600000e0611 */
[----:B------:R-:W-:Y:S02]  /*0e20*/  UIMAD UR38, UR4, -0x3, UR40 ;  /* 0xfffffffd042678a4 */ /* 0x000fe4000f8e0228 */
[----:B------:R-:W-:-:S12]  /*0e30*/  @UP0 ULOP3.LUT UR39, UR4, 0x1, URZ, 0xc0, !UPT ;  /* 0x0000000104270892 */ /* 0x000fd8000f8ec03f */
.L_x_11:
[----:B------:R-:W-:Y:S01]  /*0e40*/  ISETP.GE.U32.AND P0, PT, R18, UR8, PT ;  /* 0x0000000812007c0c */ /* 0x000fe2000bf06070 */
[----:B------:R-:W-:Y:S01]  /*0e50*/  IMAD.MOV.U32 R19, RZ, RZ, -0x1 ;  /* 0xffffffffff137424 */ /* 0x000fe200078e00ff */
[----:B------:R-:W-:Y:S01]  /*0e60*/  PRMT R8, RZ, 0x7610, R8 ;  /* 0x00007610ff087816 */ /* 0x000fe20000000008 */
[----:B------:R-:W-:Y:S01]  /*0e70*/  IMAD.MOV.U32 R22, RZ, RZ, -0x1 ;  /* 0xffffffffff167424 */ /* 0x000fe200078e00ff */
[----:B------:R-:W-:Y:S01]  /*0e80*/  ISETP.GE.U32.AND.EX P0, PT, R17, UR9, PT, P0 ;  /* 0x0000000911007c0c */ /* 0x000fe2000bf06100 */
[----:B------:R-:W-:-:S12]  /*0e90*/  IMAD.MOV.U32 R2, RZ, RZ, -0x1 ;  /* 0xffffffffff027424 */ /* 0x000fd800078e00ff */
[----:B------:R-:W-:Y:S05]  /*0ea0*/  @P0 BRA `(.L_x_12) ;  /* 0x00000004002c0947 */ /* 0x000fea0003800000 */
[----:B------:R-:W1:Y:S01]  /*0eb0*/  LDC.64 R26, c[0x0][0x628] ;  /* 0x00018a00ff1a7b82 */ /* 0x000e620000000a00 */
[----:B------:R-:W-:Y:S02]  /*0ec0*/  IMAD.MOV.U32 R8, RZ, RZ, R18 ;  /* 0x000000ffff087224 */ /* 0x000fe400078e0012 */
[----:B------:R-:W-:-:S05]  /*0ed0*/  IMAD.MOV.U32 R9, RZ, RZ, R17 ;  /* 0x000000ffff097224 */ /* 0x000fca00078e0011 */
[----:B------:R-:W2:Y:S08]  /*0ee0*/  LDC R2, c[0x0][0x630] ;  /* 0x00018c00ff027b82 */ /* 0x000eb00000000800 */
[----:B------:R-:W3:Y:S01]  /*0ef0*/  LDC.64 R28, c[0x0][0x620] ;  /* 0x00018800ff1c7b82 */ /* 0x000ee20000000a00 */
[----:B-1----:R-:W-:-:S04]  /*0f00*/  ISETP.NE.U32.AND P0, PT, R26, RZ, PT ;  /* 0x000000ff1a00720c */ /* 0x002fc80003f05070 */
[----:B------:R-:W-:-:S13]  /*0f10*/  ISETP.NE.AND.EX P0, PT, R27, RZ, PT, P0 ;  /* 0x000000ff1b00720c */ /* 0x000fda0003f05300 */
[----:B--23--:R-:W-:Y:S05]  /*0f20*/  @!P0 BRA `(.L_x_13) ;  /* 0x0000000000288947 */ /* 0x00cfea0003800000 */
[----:B0-----:R-:W0:Y:S02]  /*0f30*/  LDC R13, c[0x0][0x634] ;  /* 0x00018d00ff0d7b82 */ /* 0x001e240000000800 */
[----:B0-----:R-:W-:-:S05]  /*0f40*/  IADD3 R13, P0, R18, R13, RZ ;  /* 0x0000000d120d7210 */ /* 0x001fca0007f1e0ff */
[----:B------:R-:W-:-:S04]  /*0f50*/  IMAD.X R15, RZ, RZ, R17, P0 ;  /* 0x000000ffff0f7224 */ /* 0x000fc800000e0611 */
[----:B------:R-:W-:-:S04]  /*0f60*/  IMAD.WIDE.U32 R8, R15, R26, RZ ;  /* 0x0000001a0f087225 */ /* 0x000fc800078e00ff */
[----:B------:R-:W-:-:S04]  /*0f70*/  IMAD.WIDE.U32 R10, P0, R13, R27, R8 ;  /* 0x0000001b0d0a7225 */ /* 0x000fc80007800008 */
[----:B------:R-:W-:-:S04]  /*0f80*/  IMAD.WIDE.U32 R8, R13, R26, RZ ;  /* 0x0000001a0d087225 */ /* 0x000fc800078e00ff */
[----:B------:R-:W-:Y:S01]  /*0f90*/  IMAD.X R13, RZ, RZ, RZ, P0 ;  /* 0x000000ffff0d7224 */ /* 0x000fe200000e06ff */
[----:B------:R-:W-:Y:S01]  /*0fa0*/  IADD3 RZ, P0, R9, R10, RZ ;  /* 0x0000000a09ff7210 */ /* 0x000fe20007f1e0ff */
[----:B------:R-:W-:-:S04]  /*0fb0*/  IMAD.MOV.U32 R12, RZ, RZ, R11 ;  /* 0x000000ffff0c7224 */ /* 0x000fc800078e000b */
[----:B------:R-:W-:-:S08]  /*0fc0*/  IMAD.WIDE.U32.X R8, R15, R27, R12, P0 ;  /* 0x0000001b0f087225 */ /* 0x000fd000000e040c */
.L_x_13:
[----:B------:R-:W1:Y:S01]  /*0fd0*/  LDC.64 R32, c[0x0][0x640] ;  /* 0x00019000ff207b82 */ /* 0x000e620000000a00 */
[-C--:B------:R-:W-:Y:S01]  /*0fe0*/  SHF.R.U64 R30, R8, R2.reuse, R9 ;  /* 0x00000002081e7219 */ /* 0x080fe20000001209 */
[----:B------:R-:W-:Y:S01]  /*0ff0*/  IMAD.MOV.U32 R19, RZ, RZ, R17 ;  /* 0x000000ffff137224 */ /* 0x000fe200078e0011 */
[----:B------:R-:W-:Y:S01]  /*1000*/  SHF.R.U32.HI R2, RZ, R2, R9 ;  /* 0x00000002ff027219 */ /* 0x000fe20000011609 */
[----:B------:R-:W-:Y:S01]  /*1010*/  IMAD.MOV.U32 R26, RZ, RZ, 0x1 ;  /* 0x00000001ff1a7424 */ /* 0x000fe200078e00ff */
[----:B------:R-:W-:-:S03]  /*1020*/  IADD3 R11, P0, RZ, -R30, RZ ;  /* 0x8000001eff0b7210 */ /* 0x000fc60007f1e0ff */
[----:B------:R-:W2:Y:S02]  /*1030*/  LDC R10, c[0x0][0x618] ;  /* 0x00018600ff0a7b82 */ /* 0x000ea40000000800 */
[----:B------:R-:W-:-:S04]  /*1040*/  IMAD.X R9, RZ, RZ, ~R2, P0 ;  /* 0x000000ffff097224 */ /* 0x000fc800000e0e02 */
[-C--:B------:R-:W-:Y:S02]  /*1050*/  IMAD R2, R9, R28.reuse, RZ ;  /* 0x0000001c09027224 */ /* 0x080fe400078e02ff */
[----:B0-----:R-:W0:Y:S01]  /*1060*/  LDC R13, c[0x0][0x608] ;  /* 0x00018200ff0d7b82 */ /* 0x001e220000000800 */
[----:B------:R-:W-:-:S04]  /*1070*/  IMAD.WIDE.U32 R8, R11, R28, R18 ;  /* 0x0000001c0b087225 */ /* 0x000fc800078e0012 */
[----:B------:R-:W-:Y:S02]  /*1080*/  IMAD R11, R11, R29, R2 ;  /* 0x0000001d0b0b7224 */ /* 0x000fe400078e0202 */
[----:B------:R-:W-:Y:S01]  /*1090*/  IMAD.MOV.U32 R2, RZ, RZ, -0x1 ;  /* 0xffffffffff027424 */ /* 0x000fe200078e00ff */
[----:B------:R-:W3:Y:S01]  /*10a0*/  LDC R31, c[0x0][0x658] ;  /* 0x00019600ff1f7b82 */ /* 0x000ee20000000800 */
[----:B------:R-:W-:Y:S01]  /*10b0*/  IMAD.IADD R9, R9, 0x1, R11 ;  /* 0x0000000109097824 */ /* 0x000fe200078e020b */
[----:B-1----:R-:W-:-:S04]  /*10c0*/  ISETP.NE.U32.AND P0, PT, R32, RZ, PT ;  /* 0x000000ff2000720c */ /* 0x002fc80003f05070 */
[----:B------:R-:W-:Y:S02]  /*10d0*/  ISETP.NE.AND.EX P0, PT, R33, RZ, PT, P0 ;  /* 0x000000ff2100720c */ /* 0x000fe40003f05300 */
[----:B------:R-:W1:Y:S01]  /*10e0*/  LDC R29, c[0x0][0x600] ;  /* 0x00018000ff1d7b82 */ /* 0x000e620000000800 */
[-CC-:B--2---:R-:W-:Y:S02]  /*10f0*/  SHF.R.U64 R27, R8, R10.reuse, R9.reuse ;  /* 0x0000000a081b7219 */ /* 0x184fe40000001209 */
[----:B------:R-:W-:-:S05]  /*1100*/  SHF.R.U32.HI R8, RZ, R10, R9 ;  /* 0x0000000aff087219 */ /* 0x000fca0000011609 */
[----:B------:R-:W2:Y:S01]  /*1110*/  LDC R22, c[0x0][0x648] ;  /* 0x00019200ff167b82 */ /* 0x000ea20000000800 */
[-CC-:B0-----:R-:W-:Y:S02]  /*1120*/  SHF.R.U64 R34, R27, R13.reuse, R8.reuse ;  /* 0x0000000d1b227219 */ /* 0x181fe40000001208 */
[----:B------:R-:W-:-:S05]  /*1130*/  SHF.R.U32.HI R8, RZ, R13, R8 ;  /* 0x0000000dff087219 */ /* 0x000fca0000011608 */
[----:B------:R-:W0:Y:S01]  /*1140*/  LDC R24, c[0x0][0x638] ;  /* 0x00018e00ff187b82 */ /* 0x000e220000000800 */
[-CC-:B---3--:R-:W-:Y:S02]  /*1150*/  SHF.R.U64 R36, R34, R31.reuse, R8.reuse ;  /* 0x0000001f22247219 */ /* 0x188fe40000001208 */
[-C--:B------:R-:W-:Y:S02]  /*1160*/  SHF.L.U32 R2, R2, R31.reuse, RZ ;  /* 0x0000001f02027219 */ /* 0x080fe400000006ff */
[----:B------:R-:W-:Y:S01]  /*1170*/  SHF.R.U32.HI R9, RZ, R31, R8 ;  /* 0x0000001fff097219 */ /* 0x000fe20000011608 */
[----:B------:R-:W-:Y:S01]  /*1180*/  IMAD.MOV.U32 R8, RZ, RZ, R36 ;  /* 0x000000ffff087224 */ /* 0x000fe200078e0024 */
[----:B------:R-:W-:Y:S01]  /*1190*/  LOP3.LUT R15, RZ, R2, RZ, 0x33, !PT ;  /* 0x00000002ff0f7212 */ /* 0x000fe200078e33ff */
[----:B------:R-:W3:Y:S01]  /*11a0*/  LDC R28, c[0x0][0x610] ;  /* 0x00018400ff1c7b82 */ /* 0x000ee20000000800 */
[----:B------:R-:W-:Y:S05]  /*11b0*/  @!P0 BRA `(.L_x_14) ;  /* 0x0000000000288947 */ /* 0x000fea0003800000 */
[----:B------:R-:W4:Y:S02]  /*11c0*/  LDC R13, c[0x0][0x64c] ;  /* 0x00019300ff0d7b82 */ /* 0x000f240000000800 */
[----:B----4-:R-:W-:-:S05]  /*11d0*/  IADD3 R13, P0, R36, R13, RZ ;  /* 0x0000000d240d7210 */ /* 0x010fca0007f1e0ff */
        /* <DEDUP_REMOVED lines=8> */
.L_x_14:
[----:B--2---:R-:W-:Y:S01]  /*1260*/  SHF.R.U64 R7, R8, R22, R9 ;  /* 0x0000001608077219 */ /* 0x004fe20000001209 */
[----:B-1----:R-:W-:Y:S01]  /*1270*/  VIADD R8, R29, 0xffffffff ;  /* 0xffffffff1d087836 */ /* 0x002fe20000000000 */
[----:B------:R-:W-:Y:S01]  /*1280*/  SHF.L.U32 R2, R26, R31, RZ ;  /* 0x0000001f1a027219 */ /* 0x000fe200000006ff */
[----:B------:R-:W-:Y:S01]  /*1290*/  @P1 IMAD R21, R25, R20, R6 ;  /* 0x0000001419151224 */ /* 0x000fe200078e0206 */
[----:B------:R-:W-:Y:S01]  /*12a0*/  LOP3.LUT R15, R34, R15, RZ, 0xc0, !PT ;  /* 0x0000000f220f7212 */ /* 0x000fe200078ec0ff */
[----:B------:R-:W-:Y:S01]  /*12b0*/  IMAD.MOV R9, RZ, RZ, -R7 ;  /* 0x000000ffff097224 */ /* 0x000fe200078e0a07 */
[----:B------:R-:W-:-:S03]  /*12c0*/  LOP3.LUT R8, R27, R8, RZ, 0xc0, !PT ;  /* 0x000000081b087212 */ /* 0x000fc600078ec0ff */
[----:B------:R-:W-:Y:S02]  /*12d0*/  IMAD R6, R2, R7, R15 ;  /* 0x0000000702067224 */ /* 0x000fe400078e020f */
[----:B0-----:R-:W-:Y:S02]  /*12e0*/  IMAD R2, R9, R24, R36 ;  /* 0x0000001809027224 */ /* 0x001fe400078e0224 */
[----:B---3--:R-:W-:Y:S02]  /*12f0*/  IMAD R19, R6, R28, R21 ;  /* 0x0000001c06137224 */ /* 0x008fe400078e0215 */
[----:B------:R-:W-:Y:S02]  /*1300*/  IMAD R2, R2, R29, R8 ;  /* 0x0000001d02027224 */ /* 0x000fe400078e0208 */
[----:B------:R-:W-:-:S03]  /*1310*/  IMAD.MOV.U32 R6, RZ, RZ, 0x1 ;  /* 0x00000001ff067424 */ /* 0x000fc600078e00ff */
[----:B------:R-:W-:Y:S02]  /*1320*/  SEL R22, R2, R19, !P1 ;  /* 0x0000001302167207 */ /* 0x000fe40004800000 */
[----:B------:R-:W-:Y:S01]  /*1330*/  SEL R19, R19, R2, !P1 ;  /* 0x0000000213137207 */ /* 0x000fe20004800000 */
[----:B------:R-:W-:Y:S01]  /*1340*/  IMAD.MOV.U32 R2, RZ, RZ, R30 ;  /* 0x000000ffff027224 */ /* 0x000fe200078e001e */
[----:B------:R-:W-:-:S07]  /*1350*/  PRMT R8, R6, 0x7610, R8 ;  /* 0x0000761006087816 */ /* 0x000fce0000000008 */
.L_x_12:
[----:B------:R-:W-:Y:S05]  /*1360*/  @!P2 BRA `(.L_x_15) ;  /* 0x00000000000ca947 */ /* 0x000fea0003800000 */
[----:B------:R-:W-:Y:S01]  /*1370*/  UCGABAR_WAIT ;  /* 0x0000000000007dc7 */ /* 0x000fe20008000000 */
[----:B------:R-:W-:Y:S01]  /*1380*/  CCTL.IVALL ;  /* 0x00000000ff00798f */ /* 0x000fe20002000000 */
[----:B------:R-:W-:Y:S05]  /*1390*/  BRA `(.L_x_16) ;  /* 0x0000000000047947 */ /* 0x000fea0003800000 */
.L_x_15:
[----:B------:R-:W-:Y:S06]  /*13a0*/  BAR.SYNC.DEFER_BLOCKING 0x0 ;  /* 0x0000000000007b1d */ /* 0x000fec0000010000 */
.L_x_16:
[----:B------:R-:W-:Y:S05]  /*13b0*/  @!P4 BRA `(.L_x_17) ;  /* 0x00000090008cc947 */ /* 0x000fea0003800000 */
[----:B------:R-:W-:-:S13]  /*13c0*/  ISETP.GT.U32.AND P0, PT, R35, 0x1, PT ;  /* 0x000000012300780c */ /* 0x000fda0003f04070 */
[----:B------:R-:W-:Y:S05]  /*13d0*/  @P0 EXIT ;  /* 0x000000000000094d */ /* 0x000fea0003800000 */
.L_x_18:
[----:B------:R-:W-:-:S08]  /*13e0*/  NOP ;  /* 0x0000000000007918 */ /* 0x000fd00000000000 */
[----:B------:R-:W1:Y:S02]  /*13f0*/  USETMAXREG.TRY_ALLOC.CTAPOOL UP0, 0xe8 ;  /* 0x000000e8000079c8 */ /* 0x000e640008000600 */
[----:B-1----:R-:W-:-:S13]  /*1400*/  PLOP3.LUT P0, PT, PT, PT, UP0, 0x80, 0x0 ;  /* 0x000000000000781c */ /* 0x002fda0003f0f008 */
[----:B------:R-:W-:Y:S05]  /*1410*/  @!P0 BRA `(.L_x_18) ;  /* 0xfffffffc00f08947 */ /* 0x000fea000383ffff */
[----:B------:R-:W-:-:S13]  /*1420*/  LOP3.LUT P0, RZ, R8, 0xff, RZ, 0xc0, !PT ;  /* 0x000000ff08ff7812 */ /* 0x000fda000780c0ff */
[----:B------:R-:W-:Y:S05]  /*1430*/  @!P0 EXIT ;  /* 0x000000000000894d */ /* 0x000fea0003800000 */
[----:B------:R-:W1:Y:S01]  /*1440*/  S2UR UR4, SR_CgaCtaId ;  /* 0x00000000000479c3 */ /* 0x000e620000008800 */
[----:B------:R-:W-:Y:S01]  /*1450*/  VIADD R14, R14, 0xffffffff ;  /* 0xffffffff0e0e7836 */ /* 0x000fe20000000000 */
[CC--:B------:R-:W-:Y:S01]  /*1460*/  LEA.HI R4, R0.reuse, R3.reuse, RZ, 0x2 ;  /* 0x0000000300047211 */ /* 0x0c0fe200078f10ff */
[----:B------:R-:W-:Y:S01]  /*1470*/  UMOV UR41, 0x400 ;  /* 0x0000040000297882 */ /* 0x000fe20000000000 */
[----:B------:R-:W-:Y:S01]  /*1480*/  LEA.HI R0, R0, R3, RZ, 0x5 ;  /* 0x0000000300007211 */ /* 0x000fe200078f28ff */
[----:B------:R-:W-:Y:S01]  /*1490*/  UISETP.LT.AND UP0, UPT, UR40, 0x1, UPT ;  /* 0x000000012800788c */ /* 0x000fe2000bf01270 */
[----:B------:R-:W-:Y:S01]  /*14a0*/  R2UR UR42, R14 ;  /* 0x000000000e2a72ca */ /* 0x000fe200000e0000 */
[----:B------:R-:W-:Y:S01]  /*14b0*/  USHF.L.U32 UR44, UR40, 0x1, URZ ;  /* 0x00000001282c7899 */ /* 0x000fe2000800063f */
[--C-:B------:R-:W-:Y:S01]  /*14c0*/  SHF.R.S32.HI R156, RZ, 0x2, R4.reuse ;  /* 0x00000002ff9c7819 */ /* 0x100fe20000011404 */
[----:B------:R-:W-:Y:S01]  /*14d0*/  USEL UR43, UR40, 0x1, UP0 ;  /* 0x00000001282b7887 */ /* 0x000fe20008000000 */
[----:B------:R-:W-:-:S02]  /*14e0*/  SHF.R.S32.HI R5, RZ, 0x1f, R4 ;  /* 0x0000001fff057819 */ /* 0x000fc40000011404 */
[----:B------:R-:W-:Y:S01]  /*14f0*/  LOP3.LUT R158, R4, 0xfffffffc, RZ, 0xc0, !PT ;  /* 0xfffffffc049e7812 */ /* 0x000fe200078ec0ff */
[----:B------:R-:W-:Y:S01]  /*1500*/  UIADD3 UR43, -UR43, UR40, URZ ;  /* 0x000000282b2b7290 */ /* 0x000fe2000fffe13f */
[----:B------:R-:W-:Y:S02]  /*1510*/  LEA.HI R5, R5, R156, RZ, 0x3 ;  /* 0x0000009c05057211 */ /* 0x000fe400078f18ff */
[----:B------:R-:W-:Y:S01]  /*1520*/  ISETP.NE.AND P0, PT, R14, RZ, PT ;  /* 0x000000ff0e00720c */ /* 0x000fe20003f05270 */
[----:B------:R-:W-:Y:S01]  /*1530*/  IMAD.IADD R158, R3, 0x1, -R158 ;  /* 0x00000001039e7824 */ /* 0x000fe200078e0a9e */
[----:B------:R-:W-:Y:S01]  /*1540*/  LOP3.LUT R5, R5, 0xfffffff8, RZ, 0xc0, !PT ;  /* 0xfffffff805057812 */ /* 0x000fe200078ec0ff */
[----:B------:R-:W-:Y:S01]  /*1550*/  USHF.L.U32 UR42, UR42, 0x3, URZ ;  /* 0x000000032a2a7899 */ /* 0x000fe2000800063f */
[----:B------:R-:W-:Y:S02]  /*1560*/  LOP3.LUT R174, R16, 0x1, RZ, 0xfc, !PT ;  /* 0x0000000110ae7812 */ /* 0x000fe400078efcff */
[----:B------:R-:W-:Y:S01]  /*1570*/  SEL R175, RZ, 0x1, P0 ;  /* 0x00000001ffaf7807 */ /* 0x000fe20000000000 */
[----:B------:R-:W-:Y:S01]  /*1580*/  IMAD.IADD R156, R156, 0x1, -R5 ;  /* 0x000000019c9c7824 */ /* 0x000fe200078e0a05 */
[----:B-1----:R-:W-:Y:S01]  /*1590*/  ULEA UR41, UR4, UR41, 0x18 ;  /* 0x0000002904297291 */ /* 0x002fe2000f8ec03f */
[----:B------:R-:W-:Y:S01]  /*15a0*/  SHF.R.S32.HI R5, RZ, 0x5, R0 ;  /* 0x00000005ff057819 */ /* 0x000fe20000011400 */
[----:B------:R-:W-:Y:S01]  /*15b0*/  IMAD.U32 R160, RZ, RZ, UR42 ;  /* 0x0000002affa07e24 */ /* 0x000fe2000f8e00ff */
[----:B------:R-:W-:Y:S01]  /*15c0*/  ULDC UR4, c[0x0][0x284] ;  /* 0x0000a10000047ab9 */ /* 0x000fe20000000800 */
[----:B------:R-:W-:Y:S01]  /*15d0*/  UIADD3 UR45, UR41, 0x40, URZ ;  /* 0x00000040292d7890 */ /* 0x000fe2000fffe03f */
[--C-:B------:R-:W-:Y:S01]  /*15e0*/  SHF.R.S32.HI R157, RZ, 0x1f, R156.reuse ;  /* 0x0000001fff9d7819 */ /* 0x100fe2000001149c */
[----:B------:R-:W-:Y:S01]  /*15f0*/  IMAD R163, R5, -0x10, -R156 ;  /* 0xfffffff005a37824 */ /* 0x000fe200078e0a9c */
[----:B------:R-:W-:-:S02]  /*1600*/  LOP3.LUT R162, R160, 0x8, RZ, 0xc0, !PT ;  /* 0x00000008a0a27812 */ /* 0x000fc400078ec0ff */
[----:B------:R-:W-:Y:S01]  /*1610*/  LOP3.LUT R160, R160, 0x8, RZ, 0xc, !PT ;  /* 0x00000008a0a07812 */ /* 0x000fe200078e0cff */
[----:B------:R-:W-:Y:S01]  /*1620*/  IMAD.U32 R159, RZ, RZ, UR45 ;  /* 0x0000002dff9f7e24 */ /* 0x000fe2000f8e00ff */
[----:B------:R-:W-:Y:S01]  /*1630*/  LOP3.LUT R162, R162, 0x18, RZ, 0x3c, !PT ;  /* 0x00000018a2a27812 */ /* 0x000fe200078e3cff */
[----:B------:R-:W-:-:S04]  /*1640*/  IMAD.WIDE R156, R5, 0x10, R156 ;  /* 0x00000010059c7825 */ /* 0x000fc800078e029c */
[----:B------:R-:W-:Y:S02]  /*1650*/  VIADD R161, R159, UR42 ;  /* 0x0000002a9fa17c36 */ /* 0x000fe40008000000 */
[----:B------:R-:W-:-:S07]  /*1660*/  VIADD R163, R163, UR4 ;  /* 0x00000004a3a37c36 */ /* 0x000fce0008000000 */
.L_x_294:
[----:B------:R-:W-:Y:S01]  /*1670*/  SHF.L.U32 R0, R175, 0x1f, RZ ;  /* 0x0000001faf007819 */ /* 0x000fe200000006ff */
[----:B------:R-:W-:Y:S02]  /*1680*/  ULDC UR4, c[0x0][0x28c] ;  /* 0x0000a30000047ab9 */ /* 0x000fe40000000800 */
[----:B------:R-:W-:Y:S01]  /*1690*/  ISETP.LT.AND P1, PT, RZ, UR4, PT ;  /* 0x00000004ff007c0c */ /* 0x000fe2000bf21270 */
[----:B------:R-:W1:Y:S02]  /*16a0*/  SYNCS.PHASECHK.TRANS64.TRYWAIT P0, [R159+UR42], R0 ;  /* 0x000000009f0075a7 */ /* 0x000e64000800016a */
[----:B-1-34-:R-:W-:Y:S10]  /*16b0*/  @!P0 BRA `(.L_x_19) ;  /* 0x0000009c00c08947 */ /* 0x01aff40003800000 */
.L_x_315:
[----:B------:R-:W-:Y:S05]  /*16c0*/  @P1 BRA `(.L_x_20) ;  /* 0x0000000000401947 */ /* 0x000fea0003800000 */
[----:B-1----:R-:W-:Y:S01]  /*16d0*/  MOV R0, 0x0 ;  /* 0x0000000000007802 */ /* 0x002fe20000000f00 */
[----:B------:R-:W-:Y:S01]  /*16e0*/  ULDC.64 UR4, c[0x4][0x68] ;  /* 0x01001a0000047ab9 */ /* 0x000fe20000000a00 */
[----:B------:R-:W-:Y:S01]  /*16f0*/  ULDC.64 UR6, c[0x4][0x8] ;  /* 0x0100020000067ab9 */ /* 0x000fe20000000a00 */
[----:B------:R-:W-:Y:S01]  /*1700*/  IMAD.U32 R4, RZ, RZ, UR4 ;  /* 0x00000004ff047e24 */ /* 0x000fe2000f8e00ff */
[----:B------:R1:W2:Y:S01]  /*1710*/  LDC.64 R14, c[0x4][R0] ;  /* 0x01000000000e7b82 */ /* 0x0002a20000000a00 */
[----:B------:R-:W-:Y:S01]  /*1720*/  IMAD.U32 R5, RZ, RZ, UR5 ;  /* 0x00000005ff057e24 */ /* 0x000fe2000f8e00ff */
[----:B------:R-:W-:Y:S01]  /*1730*/  ULDC.64 UR4, c[0x4][0x70] ;  /* 0x01001c0000047ab9 */ /* 0x000fe20000000a00 */
[----:B------:R-:W-:Y:S02]  /*1740*/  IMAD.U32 R10, RZ, RZ, UR6 ;  /* 0x00000006ff0a7e24 */ /* 0x000fe4000f8e00ff */
[----:B------:R-:W-:Y:S02]  /*1750*/  IMAD.U32 R6, RZ, RZ, UR4 ;  /* 0x00000004ff067e24 */ /* 0x000fe4000f8e00ff */
[----:B------:R-:W-:-:S02]  /*1760*/  IMAD.U32 R7, RZ, RZ, UR5 ;  /* 0x00000005ff077e24 */ /* 0x000fc4000f8e00ff */
[----:B------:R-:W-:Y:S02]  /*1770*/  IMAD.U32 R11, RZ, RZ, UR7 ;  /* 0x00000007ff0b7e24 */ /* 0x000fe4000f8e00ff */
[----:B------:R-:W-:Y:S02]  /*1780*/  IMAD.MOV.U32 R8, RZ, RZ, 0x1e1 ;  /* 0x000001e1ff087424 */ /* 0x000fe400078e00ff */
[----:B0-----:R-:W-:Y:S02]  /*1790*/  IMAD.MOV.U32 R12, RZ, RZ, 0x1 ;  /* 0x00000001ff0c7424 */ /* 0x001fe400078e00ff */
[----:B-1----:R-:W-:-:S07]  /*17a0*/  IMAD.MOV.U32 R13, RZ, RZ, RZ ;  /* 0x000000ffff0d7224 */ /* 0x002fce00078e00ff */
[----:B------:R-:W-:-:S07]  /*17b0*/  LEPC R20, `(.L_x_20) ;  /* 0x000000001014794e */ /* 0x000fce0000000000 */
[----:B--2--5:R-:W-:Y:S05]  /*17c0*/  CALL.ABS.NOINC R14 ;  /* 0x000000000e007343 */ /* 0x024fea0003c00000 */
.L_x_20:
[----:B------:R-:W-:-:S13]  /*17d0*/  ISETP.NE.AND P0, PT, R174, 0x3, PT ;  /* 0x00000003ae00780c */ /* 0x000fda0003f05270 */
[----:B------:R-:W-:Y:S05]  /*17e0*/  @!P0 BRA `(.L_x_21) ;  /* 0x0000000000048947 */ /* 0x000fea0003800000 */
[----:B------:R-:W-:Y:S01]  /*17f0*/  BPT.TRAP 0x1 ;  /* 0x000000040000795c */ /* 0x000fe20000300000 */
.L_x_21:
[----:B------:R-:W-:Y:S02]  /*1800*/  IMAD.U32 R3, RZ, RZ, UR38 ;  /* 0x00000026ff037e24 */ /* 0x000fe4000f8e00ff */
[----:B-1----:R-:W-:-:S03]  /*1810*/  IMAD.U32 R0, RZ, RZ, UR39 ;  /* 0x00000027ff007e24 */ /* 0x002fc6000f8e00ff */
[----:B------:R-:W-:Y:S02]  /*1820*/  LEA R3, R3, UR41, 0x3 ;  /* 0x0000002903037c11 */ /* 0x000fe4000f8e18ff */
[----:B------:R-:W-:-:S04]  /*1830*/  SHF.L.U32 R0, R0, 0x1f, RZ ;  /* 0x0000001f00007819 */ /* 0x000fc800000006ff */
[----:B------:R1:W2:Y:S01]  /*1840*/  SYNCS.PHASECHK.TRANS64.TRYWAIT P1, [R3+URZ], R0 ;  /* 0x00000000030075a7 */ /* 0x0002a2000802017f */
[----:B------:R-:W-:Y:S05]  /*1850*/  @!P0 BRA `(.L_x_22) ;  /* 0x0000000000048947 */ /* 0x000fea0003800000 */
[----:B------:R-:W-:Y:S01]  /*1860*/  BPT.TRAP 0x1 ;  /* 0x000000040000795c */ /* 0x000fe20000300000 */
.L_x_22:
[----:B------:R-:W-:-:S05]  /*1870*/  IMAD.U32 R4, RZ, RZ, UR43 ;  /* 0x0000002bff047e24 */ /* 0x000fca000f8e00ff */
[----:B------:R-:W-:Y:S01]  /*1880*/  ISETP.GE.AND P2, PT, R4, 0x1, PT ;  /* 0x000000010400780c */ /* 0x000fe20003f46270 */
[----:B--2---:R-:W-:-:S12]  /*1890*/  @P1 BRA `(.L_x_23) ;  /* 0x0000000000081947 */ /* 0x004fd80003800000 */
[----:B------:R-:W2:Y:S02]  /*18a0*/  SYNCS.PHASECHK.TRANS64.TRYWAIT P1, [R3+URZ], R0 ;  /* 0x00000000030075a7 */ /* 0x000ea4000802017f */
[----:B--2---:R-:W-:Y:S05]  /*18b0*/  @!P1 BRA `(.L_x_24) ;  /* 0x0000009c00549947 */ /* 0x004fea0003800000 */
.L_x_23:
[----:B------:R-:W-:Y:S05]  /*18c0*/  WARPSYNC.ALL ;  /* 0x0000000000007948 */ /* 0x000fea0003800000 */
[----:B------:R-:W-:Y:S01]  /*18d0*/  UIADD3 UR4, UR41, 0x100, URZ ;  /* 0x0000010029047890 */ /* 0x000fe2000fffe03f */
[----:B------:R-:W-:Y:S01]  /*18e0*/  WARPGROUP.ARRIVE ;  /* 0x00000000000079c5 */ /* 0x000fe20000000000 */
[----:B------:R-:W-:Y:S02]  /*18f0*/  UIADD3 UR5, UR41, 0x6100, URZ ;  /* 0x0000610029057890 */ /* 0x000fe4000fffe03f */
[----:B------:R-:W-:Y:S02]  /*1900*/  USHF.R.U32.HI UR4, URZ, 0x4, UR4 ;  /* 0x000000043f047899 */ /* 0x000fe40008011604 */
[----:B------:R-:W-:-:S02]  /*1910*/  USHF.R.U32.HI UR5, URZ, 0x4, UR5 ;  /* 0x000000043f057899 */ /* 0x000fc40008011605 */
[----:B------:R-:W-:Y:S02]  /*1920*/  ULOP3.LUT UR4, UR4, 0x3fff, URZ, 0xc0, !UPT ;  /* 0x00003fff04047892 */ /* 0x000fe4000f8ec03f */
[----:B------:R-:W-:Y:S02]  /*1930*/  ULOP3.LUT UR5, UR5, 0x3fff, URZ, 0xc0, !UPT ;  /* 0x00003fff05057892 */ /* 0x000fe4000f8ec03f */
[----:B------:R-:W-:Y:S02]  /*1940*/  ULOP3.LUT UR8, UR4, 0x10000, URZ, 0xfc, !UPT ;  /* 0x0001000004087892 */ /* 0x000fe4000f8efc3f */
[----:B------:R-:W-:Y:S02]  /*1950*/  ULOP3.LUT UR9, UR5, 0x10000, URZ, 0xfc, !UPT ;  /* 0x0001000005097892 */ /* 0x000fe4000f8efc3f */
[----:B------:R-:W-:Y:S02]  /*1960*/  ULEA UR10, UR38, UR8, 0x9 ;  /* 0x00000008260a7291 */ /* 0x000fe4000f8e483f */
[----:B------:R-:W-:Y:S01]  /*1970*/  ULEA UR11, UR38, UR9, 0xb ;  /* 0x00000009260b7291 */ /* 0x000fe2000f8e583f */
[----:B------:R-:W-:Y:S01]  /*1980*/  UMOV UR5, 0x40000040 ;  /* 0x4000004000057882 */ /* 0x000fe20000000000 */
[----:B------:R-:W-:-:S03]  /*1990*/  UMOV UR7, 0x40000040 ;  /* 0x4000004000077882 */ /* 0x000fc60000000000 */
[----:B------:R-:W-:Y:S02]  /*19a0*/  UMOV UR4, UR10 ;  /* 0x0000000a00047c82 */ /* 0x000fe40008000000 */
[----:B------:R-:W-:Y:S02]  /*19b0*/  UMOV UR6, UR11 ;  /* 0x0000000b00067c82 */ /* 0x000fe40008000000 */
[----:B------:R-:W-:Y:S01]  /*19c0*/  HGMMA.64x256x16.F32 R24, gdesc[UR4], RZ, !UPT, gsb0 ;  /* 0x03e00000041879f0 */ /* 0x000fe2000c0008ff */
[----:B------:R-:W-:Y:S02]  /*19d0*/  UIADD3 UR4, UR10, 0x2, URZ ;  /* 0x000000020a047890 */ /* 0x000fe4000fffe03f */
[----:B------:R-:W-:Y:S01]  /*19e0*/  UIADD3 UR6, UR11, 0x2, URZ ;  /* 0x000000020b067890 */ /* 0x000fe2000fffe03f */
[----:B------:R-:W-:Y:S01]  /*19f0*/  UMOV UR5, 0x40000040 ;  /* 0x4000004000057882 */ /* 0x000fe20000000000 */
[----:B------:R-:W-:Y:S01]  /*1a00*/  UMOV UR7, 0x40000040 ;  /* 0x4000004000077882 */ /* 0x000fe20000000000 */
[----:B------:R-:W-:-:S02]  /*1a10*/  WARPGROUP.DEPBAR.LE gsb0, 0x0 ;  /* 0x00008000000079c5 */ /* 0x000fc40000010000 */
[----:B------:R-:W-:-:S15]  /*1a20*/  WARPGROUP.ARRIVE ;  /* 0x00000000000079c5 */ /* 0x000fde0000000000 */
[----:B------:R-:W-:-:S05]  /*1a30*/  NOP ;  /* 0x0000000000007918 */ /* 0x000fca0000000000 */
[----:B------:R-:W-:Y:S01]  /*1a40*/  HGMMA.64x256x16.F32 R24, gdesc[UR4], R24, gsb0 ;  /* 0x03e00000041879f0 */ /* 0x000fe20008000818 */
[----:B------:R-:W-:Y:S02]  /*1a50*/  UIADD3 UR4, UR10, 0x4, URZ ;  /* 0x000000040a047890 */ /* 0x000fe4000fffe03f */
[----:B------:R-:W-:Y:S01]  /*1a60*/  UIADD3 UR6, UR11, 0x4, URZ ;  /* 0x000000040b067890 */ /* 0x000fe2000fffe03f */
[----:B------:R-:W-:Y:S01]  /*1a70*/  UMOV UR5, 0x40000040 ;  /* 0x4000004000057882 */ /* 0x000fe20000000000 */
[----:B------:R-:W-:Y:S01]  /*1a80*/  UMOV UR7, 0x40000040 ;  /* 0x4000004000077882 */ /* 0x000fe20000000000 */
[----:B------:R-:W-:Y:S02]  /*1a90*/  WARPGROUP.DEPBAR.LE gsb0, 0x0 ;  /* 0x00008000000079c5 */ /* 0x000fe40000010000 */
        /* <DEDUP_REMOVED lines=10> */
[----:B------:R-:W-:Y:S03]  /*1b40*/  HGMMA.64x256x16.F32 R24, gdesc[UR4], R24, gsb0 ;  /* 0x03e00000041879f0 */ /* 0x000fe60008000818 */
[----:B------:R-:W-:Y:S02]  /*1b50*/  WARPGROUP.DEPBAR.LE gsb0, 0x0 ;  /* 0x00008000000079c5 */ /* 0x000fe40000010000 */
[----:B------:R-:W-:Y:S05]  /*1b60*/  @!P2 BRA `(.L_x_25) ;  /* 0x000000040020a947 */ /* 0x000fea0003800000 */
[----:B------:R-:W-:Y:S01]  /*1b70*/  UIADD3 UR4, UR38, 0x1, URZ ;  /* 0x0000000126047890 */ /* 0x000fe2000fffe03f */
[----:B-12---:R-:W-:Y:S02]  /*1b80*/  IMAD.U32 R0, RZ, RZ, UR43 ;  /* 0x0000002bff007e24 */ /* 0x006fe4000f8e00ff */
[----:B------:R-:W-:Y:S01]  /*1b90*/  IMAD.U32 R3, RZ, RZ, UR38 ;  /* 0x00000026ff037e24 */ /* 0x000fe2000f8e00ff */
[----:B------:R-:W-:-:S04]  /*1ba0*/  UISETP.NE.AND UP0, UPT, UR4, 0x3, UPT ;  /* 0x000000030400788c */ /* 0x000fc8000bf05270 */
[----:B------:R-:W-:Y:S02]  /*1bb0*/  USEL UR5, URZ, 0x1, UP0 ;  /* 0x000000013f057887 */ /* 0x000fe40008000000 */
[----:B------:R-:W-:Y:S02]  /*1bc0*/  USEL UR10, UR4, URZ, UP0 ;  /* 0x0000003f040a7287 */ /* 0x000fe40008000000 */
[----:B------:R-:W-:-:S06]  /*1bd0*/  ULOP3.LUT UR5, UR39, UR5, URZ, 0x3c, !UPT ;  /* 0x0000000527057292 */ /* 0x000fcc000f8e3c3f */
[----:B------:R-:W-:-:S07]  /*1be0*/  IMAD.U32 R6, RZ, RZ, UR5 ;  /* 0x00000005ff067e24 */ /* 0x000fce000f8e00ff */
.L_x_32:
[----:B------:R-:W-:Y:S05]  /*1bf0*/  @!P0 BRA `(.L_x_26) ;  /* 0x0000000000048947 */ /* 0x000fea0003800000 */
[----:B------:R-:W-:Y:S01]  /*1c00*/  BPT.TRAP 0x1 ;  /* 0x000000040000795c */ /* 0x000fe20000300000 */
.L_x_26:
[----:B------:R-:W-:Y:S01]  /*1c10*/  ULEA UR4, UR10, UR41, 0x3 ;  /* 0x000000290a047291 */ /* 0x000fe2000f8e183f */
[----:B------:R-:W-:-:S08]  /*1c20*/  SHF.L.U32 R4, R6, 0x1f, RZ ;  /* 0x0000001f06047819 */ /* 0x000fd000000006ff */
[----:B------:R1:W2:Y:S01]  /*1c30*/  SYNCS.PHASECHK.TRANS64.TRYWAIT P1, [UR4], R4 ;  /* 0x00000004ff0075a7 */ /* 0x0002a20008020144 */
[----:B------:R-:W-:Y:S05]  /*1c40*/  @!P0 BRA `(.L_x_27) ;  /* 0x0000000000048947 */ /* 0x000fea0003800000 */
[----:B------:R-:W-:Y:S01]  /*1c50*/  BPT.TRAP 0x1 ;  /* 0x000000040000795c */ /* 0x000fe20000300000 */
.L_x_27:
[----:B--2---:R-:W-:Y:S05]  /*1c60*/  @P1 BRA `(.L_x_28) ;  /* 0x0000000000081947 */ /* 0x004fea0003800000 */
[----:B------:R-:W2:Y:S02]  /*1c70*/  SYNCS.PHASECHK.TRANS64.TRYWAIT P1, [UR4], R4 ;  /* 0x00000004ff0075a7 */ /* 0x000ea40008020144 */
[----:B--2---:R-:W-:Y:S05]  /*1c80*/  @!P1 BRA `(.L_x_29) ;  /* 0x0000009800749947 */ /* 0x004fea0003800000 */
.L_x_28:
[----:B------:R-:W-:Y:S01]  /*1c90*/  ULEA UR11, UR10, UR8, 0x9 ;  /* 0x000000080a0b7291 */ /* 0x000fe2000f8e483f */
[----:B------:R-:W-:Y:S01]  /*1ca0*/  WARPGROUP.ARRIVE ;  /* 0x00000000000079c5 */ /* 0x000fe20000000000 */
[----:B------:R-:W-:Y:S01]  /*1cb0*/  ULEA UR12, UR10, UR9, 0xb ;  /* 0x000000090a0c7291 */ /* 0x000fe2000f8e583f */
[----:B------:R-:W-:Y:S01]  /*1cc0*/  UMOV UR5, 0x40000040 ;  /* 0x4000004000057882 */ /* 0x000fe20000000000 */
[----:B------:R-:W-:-:S03]  /*1cd0*/  UMOV UR7, 0x40000040 ;  /* 0x4000004000077882 */ /* 0x000fc60000000000 */
[----:B------:R-:W-:Y:S02]  /*1ce0*/  UMOV UR4, UR11 ;  /* 0x0000000b00047c82 */ /* 0x000fe40008000000 */
[----:B------:R-:W-:Y:S02]  /*1cf0*/  UMOV UR6, UR12 ;  /* 0x0000000c00067c82 */ /* 0x000fe40008000000 */
[----:B------:R-:W-:Y:S01]  /*1d00*/  HGMMA.64x256x16.F32 R24, gdesc[UR4], R24, gsb0 ;  /* 0x03e00000041879f0 */ /* 0x000fe20008000818 */
        /* <DEDUP_REMOVED lines=26> */
[----:B------:R-:W-:Y:S01]  /*1eb0*/  BPT.TRAP 0x1 ;  /* 0x000000040000795c */ /* 0x000fe20000300000 */
.L_x_30:
[----:B------:R-:W-:-:S13]  /*1ec0*/  ISETP.NE.AND P1, PT, R153, RZ, PT ;  /* 0x000000ff9900720c */ /* 0x000fda0003f25270 */
[----:B-12---:R-:W-:-:S05]  /*1ed0*/  @P1 LEA R4, R3, UR41, 0x3 ;  /* 0x0000002903041c11 */ /* 0x006fca000f8e18ff */
[----:B------:R-:W-:-:S05]  /*1ee0*/  @P1 VIADD R5, R4, 0x18 ;  /* 0x0000001804051836 */ /* 0x000fca0000000000 */
[----:B------:R-:W-:-:S04]  /*1ef0*/  @P1 PRMT R5, R152, 0x654, R5 ;  /* 0x0000065498051816 */ /* 0x000fc80000000005 */
[----:B------:R1:W-:Y:S01]  /*1f00*/  @P1 SYNCS.ARRIVE.TRANS64.RED.A1T0 RZ, [R5+URZ], RZ ;  /* 0x000000ff05ff19a7 */ /* 0x0003e2000810043f */
[----:B------:R-:W-:-:S13]  /*1f10*/  ISETP.GT.U32.AND P1, PT, R16, 0x1, PT ;  /* 0x000000011000780c */ /* 0x000fda0003f24070 */
[----:B-1----:R-:W-:Y:S05]  /*1f20*/  @P1 BRA `(.L_x_31) ;  /* 0x0000000000041947 */ /* 0x002fea0003800000 */
[----:B------:R-:W-:Y:S01]  /*1f30*/  BPT.TRAP 0x1 ;  /* 0x000000040000795c */ /* 0x000fe20000300000 */
.L_x_31:
[----:B------:R-:W-:Y:S01]  /*1f40*/  UIADD3 UR10, UR10, 0x1, URZ ;  /* 0x000000010a0a7890 */ /* 0x000fe2000fffe03f */
[C---:B------:R-:W-:Y:S01]  /*1f50*/  ISETP.GT.AND P2, PT, R0.reuse, 0x1, PT ;  /* 0x000000010000780c */ /* 0x040fe20003f44270 */
[----:B------:R-:W-:Y:S02]  /*1f60*/  VIADD R3, R3, 0x1 ;  /* 0x0000000103037836 */ /* 0x000fe40000000000 */
[----:B------:R-:W-:Y:S01]  /*1f70*/  UISETP.NE.AND UP0, UPT, UR10, 0x3, UPT ;  /* 0x000000030a00788c */ /* 0x000fe2000bf05270 */
[----:B------:R-:W-:Y:S02]  /*1f80*/  VIADD R0, R0, 0xffffffff ;  /* 0xffffffff00007836 */ /* 0x000fe40000000000 */
[C---:B------:R-:W-:Y:S01]  /*1f90*/  ISETP.NE.AND P1, PT, R3.reuse, 0x3, PT ;  /* 0x000000030300780c */ /* 0x040fe20003f25270 */
[----:B------:R-:W-:Y:S02]  /*1fa0*/  USEL UR4, URZ, 0x1, UP0 ;  /* 0x000000013f047887 */ /* 0x000fe40008000000 */
[----:B------:R-:W-:Y:S01]  /*1fb0*/  USEL UR10, UR10, URZ, UP0 ;  /* 0x0000003f0a0a7287 */ /* 0x000fe20008000000 */
[----:B------:R-:W-:-:S03]  /*1fc0*/  SEL R3, R3, RZ, P1 ;  /* 0x000000ff03037207 */ /* 0x000fc60000800000 */
[----:B------:R-:W-:Y:S01]  /*1fd0*/  LOP3.LUT R6, R6, UR4, RZ, 0x3c, !PT ;  /* 0x0000000406067c12 */ /* 0x000fe2000f8e3cff */
[----:B------:R-:W-:Y:S07]  /*1fe0*/  @P2 BRA `(.L_x_32) ;  /* 0xfffffffc00002947 */ /* 0x000fee000383ffff */
.L_x_25:
[----:B-12---:R-:W1:Y:S01]  /*1ff0*/  LDC R0, c[0x0][0x28c] ;  /* 0x0000a300ff007b82 */ /* 0x006e620000000800 */
[----:B------:R2:W-:Y:S01]  /*2000*/  SYNCS.ARRIVE.TRANS64.A1T0 RZ, [R160+UR45], RZ ;  /* 0x000000ffa0ff79a7 */ /* 0x0005e2000810002d */
[----:B-1----:R-:W-:-:S13]  /*2010*/  ISETP.GE.AND P1, PT, R0, 0x1, PT ;  /* 0x000000010000780c */ /* 0x002fda0003f26270 */
[----:B--2---:R-:W-:Y:S05]  /*2020*/  @!P1 BRA `(.L_x_33) ;  /* 0x0000000000449947 */ /* 0x004fea0003800000 */
[----:B------:R-:W-:Y:S05]  /*2030*/  @!P0 BRA `(.L_x_34) ;  /* 0x0000000000048947 */ /* 0x000fea0003800000 */
[----:B------:R-:W-:Y:S01]  /*2040*/  BPT.TRAP 0x1 ;  /* 0x000000040000795c */ /* 0x000fe20000300000 */
.L_x_34:
[----:B------:R-:W-:-:S13]  /*2050*/  ISETP.NE.AND P0, PT, R153, RZ, PT ;  /* 0x000000ff9900720c */ /* 0x000fda0003f05270 */
[----:B------:R-:W-:-:S05]  /*2060*/  VOTEU.ANY UP0, P0 ;  /* 0x00000000003f7886 */ /* 0x000fca0000000100 */
[----:B------:R-:W-:-:S06]  /*2070*/  @UP0 UIADD3 UR4, UR43, UR38, URZ ;  /* 0x000000262b040290 */ /* 0x000fcc000fffe03f */
[----:B------:R-:W-:Y:S02]  /*2080*/  IMAD.U32 R4, RZ, RZ, UR4 ;  /* 0x00000004ff047e24 */ /* 0x000fe4000f8e00ff */
[----:B------:R-:W-:Y:S02]  /*2090*/  IMAD.U32 R3, RZ, RZ, UR4 ;  /* 0x00000004ff037e24 */ /* 0x000fe4000f8e00ff */
[----:B------:R-:W-:-:S05]  /*20a0*/  @P0 IMAD.WIDE.U32 R4, R4, -0x55555555, RZ ;  /* 0xaaaaaaab04040825 */ /* 0x000fca00078e00ff */
[----:B------:R-:W-:-:S05]  /*20b0*/  @P0 SHF.R.U32.HI R0, RZ, 0x1, R5 ;  /* 0x00000001ff000819 */ /* 0x000fca0000011605 */
[----:B------:R-:W-:-:S05]  /*20c0*/  @P0 IMAD R0, R0, -0x3, R3 ;  /* 0xfffffffd00000824 */ /* 0x000fca00078e0203 */
[----:B------:R-:W-:-:S05]  /*20d0*/  @P0 LEA R0, R0, UR41, 0x3 ;  /* 0x0000002900000c11 */ /* 0x000fca000f8e18ff */
[----:B------:R-:W-:-:S05]  /*20e0*/  @P0 VIADD R3, R0, 0x18 ;  /* 0x0000001800030836 */ /* 0x000fca0000000000 */
[----:B------:R-:W-:-:S04]  /*20f0*/  @P0 PRMT R3, R152, 0x654, R3 ;  /* 0x0000065498030816 */ /* 0x000fc80000000003 */
[----:B------:R1:W-:Y:S01]  /*2100*/  @P0 SYNCS.ARRIVE.TRANS64.RED.A1T0 RZ, [R3+URZ], RZ ;  /* 0x000000ff03ff09a7 */ /* 0x0003e2000810043f */
[----:B------:R-:W-:-:S13]  /*2110*/  ISETP.GT.U32.AND P0, PT, R16, 0x1, PT ;  /* 0x000000011000780c */ /* 0x000fda0003f04070 */
[----:B-1----:R-:W-:Y:S05]  /*2120*/  @P0 BRA `(.L_x_33) ;  /* 0x0000000000040947 */ /* 0x002fea0003800000 */
[----:B------:R-:W-:Y:S01]  /*2130*/  BPT.TRAP 0x1 ;  /* 0x000000040000795c */ /* 0x000fe20000300000 */
.L_x_33:
[----:B------:R-:W-:Y:S01]  /*2140*/  SHF.L.U32 R0, R175, 0x1f, RZ ;  /* 0x0000001faf007819 */ /* 0x000fe200000006ff */
[----:B------:R-:W-:Y:S01]  /*2150*/  UIADD3 UR38, UR44, UR38, URZ ;  /* 0x000000262c267290 */ /* 0x000fe2000fffe03f */
[----:B------:R-:W1:Y:S01]  /*2160*/  LDC R15, c[0x0][0x288] ;  /* 0x0000a200ff0f7b82 */ /* 0x000e620000000800 */
[----:B------:R-:W-:Y:S01]  /*2170*/  UISETP.GE.U32.AND UP1, UPT, UR44, 0x3, UPT ;  /* 0x000000032c00788c */ /* 0x000fe2000bf26070 */
[----:B------:R-:W-:Y:S01]  /*2180*/  IMAD.SHL.U32 R8, R158, 0x2, RZ ;  /* 0x000000029e087824 */ /* 0x000fe200078e00ff */
[----:B------:R-:W-:Y:S02]  /*2190*/  UISETP.GT.U32.AND UP0, UPT, UR38, 0x2, UPT ;  /* 0x000000022600788c */ /* 0x000fe4000bf04070 */
[----:B------:R-:W-:Y:S02]  /*21a0*/  UIMAD.WIDE.U32 UR4, UR38, -0x55555555, URZ ;  /* 0xaaaaaaab260478a5 */ /* 0x000fe4000f8e003f */
[----:B------:R-:W-:Y:S01]  /*21b0*/  UISETP.LT.U32.AND UP0, UPT, UR44, 0x3, UP0 ;  /* 0x000000032c00788c */ /* 0x000fe20008701070 */
[----:B------:R-:W2:Y:S01]  /*21c0*/  SYNCS.PHASECHK.TRANS64.TRYWAIT P0, [R159+UR42+0x10], R0 ;  /* 0x000010009f0075a7 */ /* 0x000ea2000800016a */
[----:B------:R-:W-:Y:S01]  /*21d0*/  USHF.R.U32.HI UR4, URZ, 0x1, UR5 ;  /* 0x000000013f047899 */ /* 0x000fe20008011605 */
[----:B------:R-:W-:Y:S01]  /*21e0*/  SHF.R.S32.HI R9, RZ, 0x1f, R8 ;  /* 0x0000001fff097819 */ /* 0x000fe20000011408 */
[----:B------:R-:W-:-:S02]  /*21f0*/  USEL UR6, URZ, 0x1, !UP0 ;  /* 0x000000013f067887 */ /* 0x000fc4000c000000 */
[----:B------:R-:W-:Y:S02]  /*2200*/  UIMAD UR38, UR4, -0x3, UR38 ;  /* 0xfffffffd042678a4 */ /* 0x000fe4000f8e0226 */
[----:B------:R-:W-:-:S04]  /*2210*/  ULOP3.LUT UR39, UR39, UR6, URZ, 0x3c, !UPT ;  /* 0x0000000627277292 */ /* 0x000fc8000f8e3c3f */
[----:B------:R-:W-:Y:S01]  /*2220*/  @UP1 ULOP3.LUT UR39, UR39, 0x1, UR4, 0x78, !UPT ;  /* 0x0000000127271892 */ /* 0x000fe2000f8e7804 */
[----:B-12---:R-:W-:Y:S11]  /*2230*/  @!P0 BRA `(.L_x_35) ;  /* 0x0000009400208947 */ /* 0x006ff60003800000 */
.L_x_316:
[----:B------:R-:W-:Y:S01]  /*2240*/  IMAD.SHL.U32 R14, R19, 0x40, RZ ;  /* 0x00000040130e7824 */ /* 0x000fe200078e00ff */
[----:B------:R-:W-:Y:S01]  /*2250*/  ULDC UR6, c[0x0][0x284] ;  /* 0x0000a10000067ab9 */ /* 0x000fe20000000800 */
[----:B0-----:R-:W-:Y:S01]  /*2260*/  IMAD.SHL.U32 R12, R22, 0x100, RZ ;  /* 0x00000100160c7824 */ /* 0x001fe200078e00ff */
[----:B------:R-:W-:Y:S01]  /*2270*/  SHF.R.S32.HI R165, RZ, 0x1f, R2 ;  /* 0x0000001fffa57819 */ /* 0x000fe20000011402 */
[----:B------:R-:W-:Y:S01]  /*2280*/  ULDC.64 UR4, c[0x0][0x5d0] ;  /* 0x0001740000047ab9 */ /* 0x000fe20000000a00 */
[----:B------:R-:W-:Y:S01]  /*2290*/  ISETP.GE.AND P0, PT, R14, UR6, PT ;  /* 0x000000060e007c0c */ /* 0x000fe2000bf06270 */
[----:B------:R-:W-:Y:S01]  /*22a0*/  IMAD.WIDE.U32 R4, R2, UR4, R8 ;  /* 0x0000000402047c25 */ /* 0x000fe2000f8e0008 */
[----:B------:R-:W-:Y:S02]  /*22b0*/  SHF.R.S32.HI R13, RZ, 0x1f, R12 ;  /* 0x0000001fff0d7819 */ /* 0x000fe4000001140c */
[C---:B------:R-:W-:Y:S01]  /*22c0*/  ISETP.GE.OR P0, PT, R12.reuse, R15, P0 ;  /* 0x0000000f0c00720c */ /* 0x040fe20000706670 */
[----:B------:R-:W-:Y:S01]  /*22d0*/  IMAD R3, R165, UR4, RZ ;  /* 0x00000004a5037c24 */ /* 0x000fe2000f8e02ff */
[----:B------:R-:W-:-:S03]  /*22e0*/  IADD3 R6, P1, R12, R4, RZ ;  /* 0x000000040c067210 */ /* 0x000fc60007f3e0ff */
[----:B------:R-:W-:-:S05]  /*22f0*/  IMAD R3, R2, UR5, R3 ;  /* 0x0000000502037c24 */ /* 0x000fca000f8e0203 */
[----:B------:R-:W-:-:S03]  /*2300*/  IADD3.X R7, R13, R5, R3, P1, !PT ;  /* 0x000000050d077210 */ /* 0x000fc60000ffe403 */
[----:B------:R-:W-:Y:S05]  /*2310*/  @P0 BRA `(.L_x_36) ;  /* 0x0000007c00040947 */ /* 0x000fea0003800000 */
[----:B------:R-:W0:Y:S01]  /*2320*/  LDC.64 R10, c[0x0][0x5c8] ;  /* 0x00017200ff0a7b82 */ /* 0x000e220000000a00 */
[----:B-----5:R-:W-:Y:S01]  /*2330*/  FSETP.NEU.AND P0, PT, R155, RZ, PT ;  /* 0x000000ff9b00720b */ /* 0x020fe20003f0d000 */
[----:B------:R-:W-:Y:S01]  /*2340*/  IMAD R3, R158, -0x2, R15 ;  /* 0xfffffffe9e037824 */ /* 0x000fe200078e020f */
[----:B------:R-:W-:Y:S01]  /*2350*/  BSSY B0, `(.L_x_36) ;  /* 0x00007bd000007945 */ /* 0x000fe20003800000 */
[----:B------:R-:W-:-:S04]  /*2360*/  IMAD.WIDE R166, R19, 0x40, R156 ;  /* 0x0000004013a67825 */ /* 0x000fc800078e029c */
[----:B-1----:R-:W-:Y:S02]  /*2370*/  IMAD.IADD R0, R3, 0x1, -R12 ;  /* 0x0000000103007824 */ /* 0x002fe400078e0a0c */
[----:B------:R-:W-:-:S03]  /*2380*/  IMAD.IADD R3, R163, 0x1, -R14 ;  /* 0x00000001a3037824 */ /* 0x000fc600078e0a0e */
[----:B------:R-:W-:-:S04]  /*2390*/  ISETP.GT.AND P2, PT, R0, RZ, PT ;  /* 0x000000ff0000720c */ /* 0x000fc80003f44270 */
[----:B------:R-:W-:Y:S01]  /*23a0*/  ISETP.GT.AND P1, PT, R3, RZ, P2 ;  /* 0x000000ff0300720c */ /* 0x000fe20001724270 */
[-C--:B0-----:R-:W-:Y:S02]  /*23b0*/  IMAD R4, R167, R10.reuse, RZ ;  /* 0x0000000aa7047224 */ /* 0x081fe400078e02ff */
[----:B------:R-:W-:-:S04]  /*23c0*/  IMAD.WIDE.U32 R6, R166, R10, R6 ;  /* 0x0000000aa6067225 */ /* 0x000fc800078e0006 */
[----:B------:R-:W-:-:S04]  /*23d0*/  IMAD R5, R166, R11, R4 ;  /* 0x0000000ba6057224 */ /* 0x000fc800078e0204 */
[----:B------:R-:W-:Y:S01]  /*23e0*/  IMAD.IADD R179, R7, 0x1, R5 ;  /* 0x0000000107b37824 */ /* 0x000fe200078e0205 */
[----:B------:R-:W-:Y:S06]  /*23f0*/  @!P0 BRA `(.L_x_37) ;  /* 0x0000005400988947 */ /* 0x000fec0003800000 */
[----:B------:R-:W0:Y:S01]  /*2400*/  LDC.64 R20, c[0x0][0x5b8] ;  /* 0x00016e00ff147b82 */ /* 0x000e220000000a00 */
[----:B------:R-:W-:-:S07]  /*2410*/  ULDC.64 UR4, c[0x0][0x5c0] ;  /* 0x0001700000047ab9 */ /* 0x000fce0000000a00 */
[----:B------:R-:W1:Y:S08]  /*2420*/  LDC.64 R168, c[0x0][0x5b0] ;  /* 0x00016c00ffa87b82 */ /* 0x000e700000000a00 */
[----:B------:R-:W2:Y:S01]  /*2430*/  LDC.64 R14, c[0x0][0x5a8] ;  /* 0x00016a00ff0e7b82 */ /* 0x000ea20000000a00 */
[-C--:B0-----:R-:W-:Y:S02]  /*2440*/  IMAD R7, R165, R20.reuse, RZ ;  /* 0x00000014a5077224 */ /* 0x081fe400078e02ff */
[----:B------:R-:W-:-:S04]  /*2450*/  IMAD.WIDE.U32 R4, R2, R20, R8 ;  /* 0x0000001402047225 */ /* 0x000fc800078e0008 */
[----:B------:R-:W-:Y:S01]  /*2460*/  IMAD R177, R2, R21, R7 ;  /* 0x0000001502b17224 */ /* 0x000fe200078e0207 */
[----:B------:R-:W-:Y:S01]  /*2470*/  IADD3 R164, P0, R12, R4, RZ ;  /* 0x000000040ca47210 */ /* 0x000fe20007f1e0ff */
[----:B-1----:R-:W-:-:S03]  /*2480*/  IMAD R4, R167, R168, RZ ;  /* 0x000000a8a7047224 */ /* 0x002fc600078e02ff */
[----:B------:R-:W-:Y:S01]  /*2490*/  IADD3.X R165, R13, R5, R177, P0, !PT ;  /* 0x000000050da57210 */ /* 0x000fe200007fe4b1 */
[C---:B------:R-:W-:Y:S02]  /*24a0*/  IMAD R21, R166.reuse, R169, R4 ;  /* 0x000000a9a6157224 */ /* 0x040fe400078e0204 */
[----:B------:R-:W-:-:S04]  /*24b0*/  IMAD.WIDE.U32 R4, R166, R168, R164 ;  /* 0x000000a8a6047225 */ /* 0x000fc800078e00a4 */
[----:B------:R-:W-:Y:S01]  /*24c0*/  IMAD.IADD R5, R5, 0x1, R21 ;  /* 0x0000000105057824 */ /* 0x000fe200078e0215 */
[----:B--2---:R-:W-:-:S04]  /*24d0*/  LEA R170, P0, R4, R14, 0x1 ;  /* 0x0000000e04aa7211 */ /* 0x004fc800078008ff */
[----:B------:R-:W-:-:S05]  /*24e0*/  LEA.HI.X R171, R4, R15, R5, 0x1, P0 ;  /* 0x0000000f04ab7211 */ /* 0x000fca00000f0c05 */
[----:B------:R0:W2:Y:S01]  /*24f0*/  @P1 LDG.E.LTC128B.U16 R19, desc[UR36][R170.64] ;  /* 0x00000024aa131981 */ /* 0x0000a2000c1e1520 */
[----:B------:R-:W-:Y:S01]  /*2500*/  IMAD.WIDE.U32 R4, R166, R168, R12 ;  /* 0x000000a8a6047225 */ /* 0x000fe200078e000c */
[----:B------:R-:W-:Y:S02]  /*2510*/  BSSY B1, `(.L_x_38) ;  /* 0x0000014000017945 */ /* 0x000fe40003800000 */
[----:B------:R-:W-:-:S04]  /*2520*/  IADD3 R172, P0, R8, R4, RZ ;  /* 0x0000000408ac7210 */ /* 0x000fc80007f1e0ff */
[----:B------:R-:W-:Y:S01]  /*2530*/  IADD3.X R173, R9, R21, R5, P0, !PT ;  /* 0x0000001509ad7210 */ /* 0x000fe200007fe405 */
[C---:B0-----:R-:W-:Y:S01]  /*2540*/  IMAD.SHL.U32 R170, R168.reuse, 0x8, RZ ;  /* 0x00000008a8aa7824 */ /* 0x041fe200078e00ff */
[----:B------:R-:W-:Y:S01]  /*2550*/  SHF.L.U64.HI R171, R168, 0x3, R169 ;  /* 0x00000003a8ab7819 */ /* 0x000fe200000102a9 */
[----:B------:R-:W-:-:S04]  /*2560*/  IMAD.WIDE.U32 R172, R2, R20, R172 ;  /* 0x0000001402ac7225 */ /* 0x000fc800078e00ac */
[----:B------:R-:W-:Y:S02]  /*2570*/  IMAD.IADD R7, R177, 0x1, R173 ;  /* 0x00000001b1077824 */ /* 0x000fe400078e02ad */
[----:B--2---:R-:W-:-:S05]  /*2580*/  HADD2.F32 R4, -RZ, R19.H0_H0 ;  /* 0x20000013ff047230 */ /* 0x004fca0000004100 */
[----:B------:R-:W-:Y:S01]  /*2590*/  FMUL R5, R4, R155 ;  /* 0x0000009b04057220 */ /* 0x000fe20000400000 */
[----:B------:R-:W-:-:S03]  /*25a0*/  LEA R4, P0, R6, UR4, 0x1 ;  /* 0x0000000406047c11 */ /* 0x000fc6000f8008ff */
[----:B------:R-:W-:Y:S01]  /*25b0*/  FFMA R24, R24, R154, R5 ;  /* 0x0000009a18187223 */ /* 0x000fe20000000005 */
[----:B------:R-:W-:Y:S02]  /*25c0*/  LEA.HI.X R5, R6, UR5, R179, 0x1, P0 ;  /* 0x0000000506057c11 */ /* 0x000fe400080f0cb3 */
[----:B------:R-:W-:Y:S02]  /*25d0*/  ISETP.GT.AND P0, PT, R0, 0x1, PT ;  /* 0x000000010000780c */ /* 0x000fe40003f04270 */
[----:B------:R-:W-:Y:S02]  /*25e0*/  F2FP.F16.F32.PACK_AB R24, RZ, R24 ;  /* 0x00000018ff18723e */ /* 0x000fe400000000ff */
[----:B------:R-:W-:Y:S02]  /*25f0*/  ISETP.GT.AND P3, PT, R3, RZ, P0 ;  /* 0x000000ff0300720c */ /* 0x000fe40000764270 */
[C---:B------:R-:W-:Y:S01]  /*2600*/  LEA R6, P4, R172.reuse, R14, 0x1 ;  /* 0x0000000eac067211 */ /* 0x040fe200078808ff */
[----:B------:R0:W-:Y:S03]  /*2610*/  @P1 STG.E.U16 desc[UR36][R4.64], R24 ;  /* 0x0000001804001986 */ /* 0x0001e6000c101524 */
[----:B------:R-:W-:-:S07]  /*2620*/  LEA.HI.X R7, R172, R15, R7, 0x1, P4 ;  /* 0x0000000fac077211 */ /* 0x000fce00020f0c07 */
[----:B------:R-:W-:Y:S05]  /*2630*/  @!P3 BRA `(.L_x_39) ;  /* 0x000000000004b947 */ /* 0x000fea0003800000 */
[----:B------:R1:W5:Y:S02]  /*2640*/  LDG.E.LTC128B.U16 R19, desc[UR36][R6.64+0x2] ;  /* 0x0000022406137981 */ /* 0x000364000c1e1520 */
.L_x_39:
[----:B------:R-:W-:Y:S05]  /*2650*/  BSYNC B1 ;  /* 0x0000000000017941 */ /* 0x000fea0003800000 */
.L_x_38:
[----:B-----5:R-:W-:Y:S01]  /*2660*/  HADD2.F32 R22, -RZ, R19.H0_H0 ;  /* 0x20000013ff167230 */ /* 0x020fe20000004100 */
[----:B------:R-:W-:Y:S01]  /*2670*/  ISETP.GT.AND P2, PT, R3, 0x8, P2 ;  /* 0x000000080300780c */ /* 0x000fe20001744270 */
[----:B------:R-:W-:-:S04]  /*2680*/  IMAD.WIDE.U32 R170, R166, R168, R170 ;  /* 0x000000a8a6aa7225 */ /* 0x000fc800078e00aa */
[----:B------:R-:W-:Y:S01]  /*2690*/  FMUL R22, R22, R155 ;  /* 0x0000009b16167220 */ /* 0x000fe20000400000 */
[----:B------:R-:W-:Y:S01]  /*26a0*/  IMAD.IADD R167, R21, 0x1, R171 ;  /* 0x0000000115a77824 */ /* 0x000fe200078e02ab */
[----:B------:R-:W-:Y:S02]  /*26b0*/  IADD3 R21, P1, R164, R170, RZ ;  /* 0x000000aaa4157210 */ /* 0x000fe40007f3e0ff */
[----:B------:R-:W-:-:S03]  /*26c0*/  FFMA R22, R25, R154, R22 ;  /* 0x0000009a19167223 */ /* 0x000fc60000000016 */
[----:B------:R-:W-:Y:S01]  /*26d0*/  IMAD.X R164, R167, 0x1, R165, P1 ;  /* 0x00000001a7a47824 */ /* 0x000fe200008e06a5 */
[C---:B0-----:R-:W-:Y:S02]  /*26e0*/  LEA R24, P1, R21.reuse, R14, 0x1 ;  /* 0x0000000e15187211 */ /* 0x041fe400078208ff */
[----:B------:R-:W-:Y:S02]  /*26f0*/  F2FP.F16.F32.PACK_AB R22, RZ, R22 ;  /* 0x00000016ff16723e */ /* 0x000fe400000000ff */
[----:B------:R-:W-:-:S03]  /*2700*/  LEA.HI.X R25, R21, R15, R164, 0x1, P1 ;  /* 0x0000000f15197211 */ /* 0x000fc600008f0ca4 */
[----:B------:R0:W-:Y:S04]  /*2710*/  @P3 STG.E.U16 desc[UR36][R4.64+0x2], R22 ;  /* 0x0000021604003986 */ /* 0x0001e8000c101524 */
[----:B------:R-:W2:Y:S01]  /*2720*/  @P2 LDG.E.LTC128B.U16 R19, desc[UR36][R24.64] ;  /* 0x0000002418132981 */ /* 0x000ea2000c1e1520 */
[----:B------:R-:W-:Y:S01]  /*2730*/  IADD3 R8, P1, P3, R8, R170, R12 ;  /* 0x000000aa08087210 */ /* 0x000fe20007b3e00c */
[----:B------:R-:W-:Y:S01]  /*2740*/  BSSY B1, `(.L_x_40) ;  /* 0x0000011000017945 */ /* 0x000fe20003800000 */
[C---:B------:R-:W-:Y:S02]  /*2750*/  SHF.L.U64.HI R11, R10.reuse, 0x4, R11 ;  /* 0x000000040a0b7819 */ /* 0x040fe4000001020b */
[----:B------:R-:W-:Y:S02]  /*2760*/  IADD3.X R9, R9, R167, R13, P1, P3 ;  /* 0x000000a709097210 */ /* 0x000fe40000fe640d */
[----:B------:R-:W-:-:S02]  /*2770*/  LEA R10, P1, R10, R4, 0x4 ;  /* 0x000000040a0a7211 */ /* 0x000fc400078220ff */
[----:B------:R-:W-:Y:S01]  /*2780*/  ISETP.GT.AND P0, PT, R3, 0x8, P0 ;  /* 0x000000080300780c */ /* 0x000fe20000704270 */
[----:B------:R-:W-:-:S04]  /*2790*/  IMAD.WIDE.U32 R20, R2, R20, R8 ;  /* 0x0000001402147225 */ /* 0x000fc800078e0008 */
[----:B------:R-:W-:Y:S01]  /*27a0*/  IMAD.X R11, R11, 0x1, R5, P1 ;  /* 0x000000010b0b7824 */ /* 0x000fe200008e0605 */
[----:B------:R-:W-:Y:S01]  /*27b0*/  LEA R8, P3, R20, R14, 0x1 ;  /* 0x0000000e14087211 */ /* 0x000fe200078608ff */
[----:B------:R-:W-:-:S05]  /*27c0*/  IMAD.IADD R2, R177, 0x1, R21 ;  /* 0x00000001b1027824 */ /* 0x000fca00078e0215 */
[----:B------:R-:W-:Y:S01]  /*27d0*/  LEA.HI.X R9, R20, R15, R2, 0x1, P3 ;  /* 0x0000000f14097211 */ /* 0x000fe200018f0c02 */
[----:B--2---:R-:W-:-:S05]  /*27e0*/  HADD2.F32 R12, -RZ, R19.H0_H0 ;  /* 0x20000013ff0c7230 */ /* 0x004fca0000004100 */
[----:B------:R-:W-:-:S04]  /*27f0*/  FMUL R13, R12, R155 ;  /* 0x0000009b0c0d7220 */ /* 0x000fc80000400000 */
[----:B------:R-:W-:-:S05]  /*2800*/  FFMA R13, R26, R154, R13 ;  /* 0x0000009a1a0d7223 */ /* 0x000fca000000000d */
[----:B------:R-:W-:-:S05]  /*2810*/  F2FP.F16.F32.PACK_AB R13, RZ, R13 ;  /* 0x0000000dff0d723e */ /* 0x000fca00000000ff */
[----:B------:R0:W-:Y:S01]  /*2820*/  @P2 STG.E.U16 desc[UR36][R10.64], R13 ;  /* 0x0000000d0a002986 */ /* 0x0001e2000c101524 */
[----:B------:R-:W-:Y:S05]  /*2830*/  @!P0 BRA `(.L_x_41) ;  /* 0x0000000000048947 */ /* 0x000fea0003800000 */
[----:B------:R2:W5:Y:S02]  /*2840*/  LDG.E.LTC128B.U16 R19, desc[UR36][R8.64+0x2] ;  /* 0x0000022408137981 */ /* 0x000564000c1e1520 */
.L_x_41:
[----:B------:R-:W-:Y:S05]  /*2850*/  BSYNC B1 ;  /* 0x0000000000017941 */ /* 0x000fea0003800000 */
.L_x_40:
[----:B-----5:R-:W-:Y:S01]  /*2860*/  HADD2.F32 R2, -RZ, R19.H0_H0 ;  /* 0x20000013ff027230 */ /* 0x020fe20000004100 */
[----:B------:R-:W-:Y:S01]  /*2870*/  ISETP.GT.AND P1, PT, R0, 0x8, PT ;  /* 0x000000080000780c */ /* 0x000fe20003f24270 */
[----:B------:R-:W-:Y:S03]  /*2880*/  BSSY B1, `(.L_x_42) ;  /* 0x0000008000017945 */ /* 0x000fe60003800000 */
[----:B------:R-:W-:Y:S01]  /*2890*/  FMUL R2, R2, R155 ;  /* 0x0000009b02027220 */ /* 0x000fe20000400000 */
[----:B------:R-:W-:-:S03]  /*28a0*/  ISETP.GT.AND P2, PT, R3, RZ, P1 ;  /* 0x000000ff0300720c */ /* 0x000fc60000f44270 */
[----:B------:R-:W-:-:S05]  /*28b0*/  FFMA R2, R27, R154, R2 ;  /* 0x0000009a1b027223 */ /* 0x000fca0000000002 */
[----:B------:R-:W-:-:S05]  /*28c0*/  F2FP.F16.F32.PACK_AB R2, RZ, R2 ;  /* 0x00000002ff02723e */ /* 0x000fca00000000ff */
[----:B------:R3:W-:Y:S01]  /*28d0*/  @P0 STG.E.U16 desc[UR36][R10.64+0x2], R2 ;  /* 0x000002020a000986 */ /* 0x0007e2000c101524 */
[----:B------:R-:W-:Y:S05]  /*28e0*/  @!P2 BRA `(.L_x_43) ;  /* 0x000000000004a947 */ /* 0x000fea0003800000 */
[----:B------:R4:W5:Y:S02]  /*28f0*/  LDG.E.LTC128B.U16 R19, desc[UR36][R6.64+0x10] ;  /* 0x0000102406137981 */ /* 0x000964000c1e1520 */
.L_x_43:
[----:B------:R-:W-:Y:S05]  /*2900*/  BSYNC B1 ;  /* 0x0000000000017941 */ /* 0x000fea0003800000 */
.L_x_42:
[----:B---3-5:R-:W-:Y:S01]  /*2910*/  HADD2.F32 R2, -RZ, R19.H0_H0 ;  /* 0x20000013ff027230 */ /* 0x028fe20000004100 */
[----:B------:R-:W-:Y:S01]  /*2920*/  ISETP.GT.AND P0, PT, R0, 0x9, PT ;  /* 0x000000090000780c */ /* 0x000fe20003f04270 */
[----:B------:R-:W-:Y:S03]  /*2930*/  BSSY B1, `(.L_x_44) ;  /* 0x0000008000017945 */ /* 0x000fe60003800000 */
[----:B0-----:R-:W-:Y:S01]  /*2940*/  FMUL R13, R2, R155 ;  /* 0x0000009b020d7220 */ /* 0x001fe20000400000 */
[----:B------:R-:W-:-:S03]  /*2950*/  ISETP.GT.AND P3, PT, R3, RZ, P0 ;  /* 0x000000ff0300720c */ /* 0x000fc60000764270 */
[----:B------:R-:W-:-:S05]  /*2960*/  FFMA R13, R28, R154, R13 ;  /* 0x0000009a1c0d7223 */ /* 0x000fca000000000d */
[----:B------:R-:W-:-:S05]  /*2970*/  F2FP.F16.F32.PACK_AB R13, RZ, R13 ;  /* 0x0000000dff0d723e */ /* 0x000fca00000000ff */
[----:B------:R0:W-:Y:S01]  /*2980*/  @P2 STG.E.U16 desc[UR36][R4.64+0x10], R13 ;  /* 0x0000100d04002986 */ /* 0x0001e2000c101524 */
[----:B------:R-:W-:Y:S05]  /*2990*/  @!P3 BRA `(.L_x_45) ;  /* 0x000000000004b947 */ /* 0x000fea0003800000 */
[----:B------:R3:W5:Y:S02]  /*29a0*/  LDG.E.LTC128B.U16 R19, desc[UR36][R6.64+0x12] ;  /* 0x0000122406137981 */ /* 0x000764000c1e1520 */
.L_x_45:
[----:B------:R-:W-:Y:S05]  /*29b0*/  BSYNC B1 ;  /* 0x0000000000017941 */ /* 0x000fea0003800000 */
.L_x_44:
[----:B-----5:R-:W-:Y:S01]  /*29c0*/  HADD2.F32 R2, -RZ, R19.H0_H0 ;  /* 0x20000013ff027230 */ /* 0x020fe20000004100 */
[----:B------:R-:W-:Y:S01]  /*29d0*/  ISETP.GT.AND P1, PT, R3, 0x8, P1 ;  /* 0x000000080300780c */ /* 0x000fe20000f24270 */
[----:B------:R-:W-:Y:S03]  /*29e0*/  BSSY B1, `(.L_x_46) ;  /* 0x0000007000017945 */ /* 0x000fe60003800000 */
[----:B------:R-:W-:-:S04]  /*29f0*/  FMUL R2, R2, R155 ;  /* 0x0000009b02027220 */ /* 0x000fc80000400000 */
[----:B------:R-:W-:-:S05]  /*2a00*/  FFMA R2, R29, R154, R2 ;  /* 0x0000009a1d027223 */ /* 0x000fca0000000002 */
[----:B------:R-:W-:-:S05]  /*2a10*/  F2FP.F16.F32.PACK_AB R2, RZ, R2 ;  /* 0x00000002ff02723e */ /* 0x000fca00000000ff */
[----:B------:R0:W-:Y:S01]  /*2a20*/  @P3 STG.E.U16 desc[UR36][R4.64+0x12], R2 ;  /* 0x0000120204003986 */ /* 0x0001e2000c101524 */
[----:B------:R-:W-:Y:S05]  /*2a30*/  @!P1 BRA `(.L_x_47) ;  /* 0x0000000000049947 */ /* 0x000fea0003800000 */
[----:B------:R0:W5:Y:S02]  /*2a40*/  LDG.E.LTC128B.U16 R19, desc[UR36][R8.64+0x10] ;  /* 0x0000102408137981 */ /* 0x000164000c1e1520 */
.L_x_47:
[----:B------:R-:W-:Y:S05]  /*2a50*/  BSYNC B1 ;  /* 0x0000000000017941 */ /* 0x000fea0003800000 */
.L_x_46:
[----:B0----5:R-:W-:Y:S01]  /*2a60*/  HADD2.F32 R2, -RZ, R19.H0_H0 ;  /* 0x20000013ff027230 */ /* 0x021fe20000004100 */
        /* <DEDUP_REMOVED lines=8> */
.L_x_49:
[----:B------:R-:W-:Y:S05]  /*2af0*/  BSYNC B1 ;  /* 0x0000000000017941 */ /* 0x000fea0003800000 */
.L_x_48:
        /* <DEDUP_REMOVED lines=10> */
.L_x_51:
[----:B------:R-:W-:Y:S05]  /*2ba0*/  BSYNC B1 ;  /* 0x0000000000017941 */ /* 0x000fea0003800000 */
.L_x_50:
[----:B0----5:R-:W-:Y:S01]  /*2bb0*/  HADD2.F32 R2, -RZ, R19.H0_H0 ;  /* 0x20000013ff027230 */ /* 0x021fe20000004100 */
        /* <DEDUP_REMOVED lines=9> */
.L_x_53:
[----:B------:R-:W-:Y:S05]  /*2c50*/  BSYNC B1 ;  /* 0x0000000000017941 */ /* 0x000fea0003800000 */
.L_x_52:
        /* <DEDUP_REMOVED lines=9> */
.L_x_55:
[----:B------:R-:W-:Y:S05]  /*2cf0*/  BSYNC B1 ;  /* 0x0000000000017941 */ /* 0x000fea0003800000 */
.L_x_54:
        /* <DEDUP_REMOVED lines=9> */
.L_x_57:
[----:B------:R-:W-:Y:S05]  /*2d90*/  BSYNC B1 ;  /* 0x0000000000017941 */ /* 0x000fea0003800000 */
.L_x_56:
        /* <DEDUP_REMOVED lines=10> */
.L_x_59:
[----:B------:R-:W-:Y:S05]  /*2e40*/  BSYNC B1 ;  /* 0x0000000000017941 */ /* 0x000fea0003800000 */
.L_x_58:
        /* <DEDUP_REMOVED lines=10> */
.L_x_61:
[----:B------:R-:W-:Y:S05]  /*2ef0*/  BSYNC B1 ;  /* 0x0000000000017941 */ /* 0x000fea0003800000 */
.L_x_60:
        /* <DEDUP_REMOVED lines=9> */
.L_x_63:
[----:B------:R-:W-:Y:S05]  /*2f90*/  BSYNC B1 ;  /* 0x0000000000017941 */ /* 0x000fea0003800000 */
.L_x_62:
        /* <DEDUP_REMOVED lines=9> */
.L_x_65:
[----:B------:R-:W-:Y:S05]  /*3030*/  BSYNC B1 ;  /* 0x0000000000017941 */ /* 0x000fea0003800000 */
.L_x_64:
        /* <DEDUP_REMOVED lines=10> */
.L_x_67:
[----:B------:R-:W-:Y:S05]  /*30e0*/  BSYNC B1 ;  /* 0x0000000000017941 */ /* 0x000fea0003800000 */
.L_x_66:
        /* <DEDUP_REMOVED lines=10> */
.L_x_69:
[----:B------:R-:W-:Y:S05]  /*3190*/  BSYNC B1 ;  /* 0x0000000000017941 */ /* 0x000fea0003800000 */
.L_x_68:
        /* <DEDUP_REMOVED lines=9> */
.L_x_71:
[----:B------:R-:W-:Y:S05]  /*3230*/  BSYNC B1 ;  /* 0x0000000000017941 */ /* 0x000fea0003800000 */
.L_x_70:
        /* <DEDUP_REMOVED lines=9> */
.L_x_73:
[----:B------:R-:W-:Y:S05]  /*32d0*/  BSYNC B1 ;  /* 0x0000000000017941 */ /* 0x000fea0003800000 */
.L_x_72:
        /* <DEDUP_REMOVED lines=10> */
.L_x_75:
[----:B------:R-:W-:Y:S05]  /*3380*/  BSYNC B1 ;  /* 0x0000000000017941 */ /* 0x000fea0003800000 */
.L_x_74:
        /* <DEDUP_REMOVED lines=10> */
.L_x_77:
[----:B------:R-:W-:Y:S05]  /*3430*/  BSYNC B1 ;  /* 0x0000000000017941 */ /* 0x000fea0003800000 */
.L_x_76:
        /* <DEDUP_REMOVED lines=9> */
.L_x_79:
[----:B------:R-:W-:Y:S05]  /*34d0*/  BSYNC B1 ;  /* 0x0000000000017941 */ /* 0x000fea0003800000 */
.L_x_78:
        /* <DEDUP_REMOVED lines=9> */
.L_x_81:
[----:B------:R-:W-:Y:S05]  /*3570*/  BSYNC B1 ;  /* 0x0000000000017941 */ /* 0x000fea0003800000 */
.L_x_80:
        /* <DEDUP_REMOVED lines=10> */
.L_x_83:
[----:B------:R-:W-:Y:S05]  /*3620*/  BSYNC B1 ;  /* 0x0000000000017941 */ /* 0x000fea0003800000 */
.L_x_82:
        /* <DEDUP_REMOVED lines=10> */
.L_x_85:
[----:B------:R-:W-:Y:S05]  /*36d0*/  BSYNC B1 ;  /* 0x0000000000017941 */ /* 0x000fea0003800000 */
.L_x_84:
        /* <DEDUP_REMOVED lines=9> */
.L_x_87:
[----:B------:R-:W-:Y:S05]  /*3770*/  BSYNC B1 ;  /* 0x0000000000017941 */ /* 0x000fea0003800000 */
.L_x_86:
        /* <DEDUP_REMOVED lines=9> */
.L_x_89:
[----:B------:R-:W-:Y:S05]  /*3810*/  BSYNC B1 ;  /* 0x0000000000017941 */ /* 0x000fea0003800000 */
.L_x_88:
        /* <DEDUP_REMOVED lines=10> */
.L_x_91:
[----:B------:R-:W-:Y:S05]  /*38c0*/  BSYNC B1 ;  /* 0x0000000000017941 */ /* 0x000fea0003800000 */
.L_x_90:
        /* <DEDUP_REMOVED lines=10> */
.L_x_93:
[----:B------:R-:W-:Y:S05]  /*3970*/  BSYNC B1 ;  /* 0x0000000000017941 */ /* 0x000fea0003800000 */
.L_x_92:
        /* <DEDUP_REMOVED lines=9> */
.L_x_95:
[----:B------:R-:W-:Y:S05]  /*3a10*/  BSYNC B1 ;  /* 0x0000000000017941 */ /* 0x000fea0003800000 */
.L_x_94:
        /* <DEDUP_REMOVED lines=9> */
.L_x_97:
[----:B------:R-:W-:Y:S05]  /*3ab0*/  BSYNC B1 ;  /* 0x0000000000017941 */ /* 0x000fea0003800000 */
.L_x_96:
        /* <DEDUP_REMOVED lines=10> */
.L_x_99:
[----:B------:R-:W-:Y:S05]  /*3b60*/  BSYNC B1 ;  /* 0x0000000000017941 */ /* 0x000fea0003800000 */
.L_x_98:
        /* <DEDUP_REMOVED lines=10> */
.L_x_101:
[----:B------:R-:W-:Y:S05]  /*3c10*/  BSYNC B1 ;  /* 0x0000000000017941 */ /* 0x000fea0003800000 */
.L_x_100:
        /* <DEDUP_REMOVED lines=9> */
.L_x_103:
[----:B------:R-:W-:Y:S05]  /*3cb0*/  BSYNC B1 ;  /* 0x0000000000017941 */ /* 0x000fea0003800000 */
.L_x_102:
        /* <DEDUP_REMOVED lines=9> */
.L_x_105:
[----:B------:R-:W-:Y:S05]  /*3d50*/  BSYNC B1 ;  /* 0x0000000000017941 */ /* 0x000fea0003800000 */
.L_x_104:
        /* <DEDUP_REMOVED lines=10> */
.L_x_107:
[----:B------:R-:W-:Y:S05]  /*3e00*/  BSYNC B1 ;  /* 0x0000000000017941 */ /* 0x000fea0003800000 */
.L_x_106:
        /* <DEDUP_REMOVED lines=10> */
.L_x_109:
[----:B------:R-:W-:Y:S05]  /*3eb0*/  BSYNC B1 ;  /* 0x0000000000017941 */ /* 0x000fea0003800000 */
.L_x_108:
        /* <DEDUP_REMOVED lines=9> */
.L_x_111:
[----:B------:R-:W-:Y:S05]  /*3f50*/  BSYNC B1 ;  /* 0x0000000000017941 */ /* 0x000fea0003800000 */
.L_x_110:
        /* <DEDUP_REMOVED lines=9> */
.L_x_113:
[----:B------:R-:W-:Y:S05]  /*3ff0*/  BSYNC B1 ;  /* 0x0000000000017941 */ /* 0x000fea0003800000 */
.L_x_112:
        /* <DEDUP_REMOVED lines=10> */
.L_x_115:
[----:B------:R-:W-:Y:S05]  /*40a0*/  BSYNC B1 ;  /* 0x0000000000017941 */ /* 0x000fea0003800000 */
.L_x_114:
        /* <DEDUP_REMOVED lines=10> */
.L_x_117:
[----:B------:R-:W-:Y:S05]  /*4150*/  BSYNC B1 ;  /* 0x0000000000017941 */ /* 0x000fea0003800000 */
.L_x_116:
        /* <DEDUP_REMOVED lines=9> */
.L_x_119:
[----:B------:R-:W-:Y:S05]  /*41f0*/  BSYNC B1 ;  /* 0x0000000000017941 */ /* 0x000fea0003800000 */
.L_x_118:
        /* <DEDUP_REMOVED lines=9> */
.L_x_121:
[----:B------:R-:W-:Y:S05]  /*4290*/  BSYNC B1 ;  /* 0x0000000000017941 */ /* 0x000fea0003800000 */
.L_x_120:
        /* <DEDUP_REMOVED lines=10> */
.L_x_123:
[----:B------:R-:W-:Y:S05]  /*4340*/  BSYNC B1 ;  /* 0x0000000000017941 */ /* 0x000fea0003800000 */
.L_x_122:
        /* <DEDUP_REMOVED lines=10> */
.L_x_125:
[----:B------:R-:W-:Y:S05]  /*43f0*/  BSYNC B1 ;  /* 0x0000000000017941 */ /* 0x000fea0003800000 */
.L_x_124:
        /* <DEDUP_REMOVED lines=9> */
.L_x_127:
[----:B------:R-:W-:Y:S05]  /*4490*/  BSYNC B1 ;  /* 0x0000000000017941 */ /* 0x000fea0003800000 */
.L_x_126:
        /* <DEDUP_REMOVED lines=9> */
.L_x_129:
[----:B------:R-:W-:Y:S05]  /*4530*/  BSYNC B1 ;  /* 0x0000000000017941 */ /* 0x000fea0003800000 */
.L_x_128:
        /* <DEDUP_REMOVED lines=10> */
.L_x_131:
[----:B------:R-:W-:Y:S05]  /*45e0*/  BSYNC B1 ;  /* 0x0000000000017941 */ /* 0x000fea0003800000 */
.L_x_130:
        /* <DEDUP_REMOVED lines=10> */
.L_x_133:
[----:B------:R-:W-:Y:S05]  /*4690*/  BSYNC B1 ;  /* 0x0000000000017941 */ /* 0x000fea0003800000 */
.L_x_132:
        /* <DEDUP_REMOVED lines=9> */
.L_x_135:
[----:B------:R-:W-:Y:S05]  /*4730*/  BSYNC B1 ;  /* 0x0000000000017941 */ /* 0x000fea0003800000 */
.L_x_134:
        /* <DEDUP_REMOVED lines=9> */
.L_x_137:
[----:B------:R-:W-:Y:S05]  /*47d0*/  BSYNC B1 ;  /* 0x0000000000017941 */ /* 0x000fea0003800000 */
.L_x_136:
        /* <DEDUP_REMOVED lines=10> */
.L_x_139:
[----:B------:R-:W-:Y:S05]  /*4880*/  BSYNC B1 ;  /* 0x0000000000017941 */ /* 0x000fea0003800000 */
.L_x_138:
        /* <DEDUP_REMOVED lines=10> */
.L_x_141:
[----:B------:R-:W-:Y:S05]  /*4930*/  BSYNC B1 ;  /* 0x0000000000017941 */ /* 0x000fea0003800000 */
.L_x_140:
        /* <DEDUP_REMOVED lines=9> */
.L_x_143:
[----:B------:R-:W-:Y:S05]  /*49d0*/  BSYNC B1 ;  /* 0x0000000000017941 */ /* 0x000fea0003800000 */
.L_x_142:
        /* <DEDUP_REMOVED lines=9> */
.L_x_145:
[----:B------:R-:W-:Y:S05]  /*4a70*/  BSYNC B1 ;  /* 0x0000000000017941 */ /* 0x000fea0003800000 */
.L_x_144:
        /* <DEDUP_REMOVED lines=10> */
.L_x_147:
[----:B------:R-:W-:Y:S05]  /*4b20*/  BSYNC B1 ;  /* 0x0000000000017941 */ /* 0x000fea0003800000 */
.L_x_146:
        /* <DEDUP_REMOVED lines=10> */
.L_x_149:
[----:B------:R-:W-:Y:S05]  /*4bd0*/  BSYNC B1 ;  /* 0x0000000000017941 */ /* 0x000fea0003800000 */
.L_x_148:
        /* <DEDUP_REMOVED lines=9> */
.L_x_151:
[----:B------:R-:W-:Y:S05]  /*4c70*/  BSYNC B1 ;  /* 0x0000000000017941 */ /* 0x000fea0003800000 */
.L_x_150:
        /* <DEDUP_REMOVED lines=9> */
.L_x_153:
[----:B------:R-:W-:Y:S05]  /*4d10*/  BSYNC B1 ;  /* 0x0000000000017941 */ /* 0x000fea0003800000 */
.L_x_152:
        /* <DEDUP_REMOVED lines=10> */
.L_x_155:
[----:B------:R-:W-:Y:S05]  /*4dc0*/  BSYNC B1 ;  /* 0x0000000000017941 */ /* 0x000fea0003800000 */
.L_x_154:
        /* <DEDUP_REMOVED lines=10> */
.L_x_157:
[----:B------:R-:W-:Y:S05]  /*4e70*/  BSYNC B1 ;  /* 0x0000000000017941 */ /* 0x000fea0003800000 */
.L_x_156:
        /* <DEDUP_REMOVED lines=9> */
.L_x_159:
[----:B------:R-:W-:Y:S05]  /*4f10*/  BSYNC B1 ;  /* 0x0000000000017941 */ /* 0x000fea0003800000 */
.L_x_158:
        /* <DEDUP_REMOVED lines=9> */
.L_x_161:
[----:B------:R-:W-:Y:S05]  /*4fb0*/  BSYNC B1 ;  /* 0x0000000000017941 */ /* 0x000fea0003800000 */
.L_x_160:
        /* <DEDUP_REMOVED lines=10> */
.L_x_163:
[----:B------:R-:W-:Y:S05]  /*5060*/  BSYNC B1 ;  /* 0x0000000000017941 */ /* 0x000fea0003800000 */
.L_x_162:
        /* <DEDUP_REMOVED lines=10> */
.L_x_165:
[----:B------:R-:W-:Y:S05]  /*5110*/  BSYNC B1 ;  /* 0x0000000000017941 */ /* 0x000fea0003800000 */
.L_x_164:
        /* <DEDUP_REMOVED lines=9> */
.L_x_167:
[----:B------:R-:W-:Y:S05]  /*51b0*/  BSYNC B1 ;  /* 0x0000000000017941 */ /* 0x000fea0003800000 */
.L_x_166:
        /* <DEDUP_REMOVED lines=9> */
.L_x_169:
[----:B------:R-:W-:Y:S05]  /*5250*/  BSYNC B1 ;  /* 0x0000000000017941 */ /* 0x000fea0003800000 */
.L_x_168:
        /* <DEDUP_REMOVED lines=10> */
.L_x_171:
[----:B------:R-:W-:Y:S05]  /*5300*/  BSYNC B1 ;  /* 0x0000000000017941 */ /* 0x000fea0003800000 */
.L_x_170:
        /* <DEDUP_REMOVED lines=10> */
.L_x_173:
[----:B------:R-:W-:Y:S05]  /*53b0*/  BSYNC B1 ;  /* 0x0000000000017941 */ /* 0x000fea0003800000 */
.L_x_172:
        /* <DEDUP_REMOVED lines=9> */
.L_x_175:
[----:B------:R-:W-:Y:S05]  /*5450*/  BSYNC B1 ;  /* 0x0000000000017941 */ /* 0x000fea0003800000 */
.L_x_174:
        /* <DEDUP_REMOVED lines=9> */
.L_x_177:
[----:B------:R-:W-:Y:S05]  /*54f0*/  BSYNC B1 ;  /* 0x0000000000017941 */ /* 0x000fea0003800000 */
.L_x_176:
        /* <DEDUP_REMOVED lines=10> */
.L_x_179:
[----:B------:R-:W-:Y:S05]  /*55a0*/  BSYNC B1 ;  /* 0x0000000000017941 */ /* 0x000fea0003800000 */
.L_x_178:
        /* <DEDUP_REMOVED lines=10> */
.L_x_181:
[----:B------:R-:W-:Y:S05]  /*5650*/  BSYNC B1 ;  /* 0x0000000000017941 */ /* 0x000fea0003800000 */
.L_x_180:
        /* <DEDUP_REMOVED lines=9> */
.L_x_183:
[----:B------:R-:W-:Y:S05]  /*56f0*/  BSYNC B1 ;  /* 0x0000000000017941 */ /* 0x000fea0003800000 */
.L_x_182:
        /* <DEDUP_REMOVED lines=9> */
.L_x_185:
[----:B------:R-:W-:Y:S05]  /*5790*/  BSYNC B1 ;  /* 0x0000000000017941 */ /* 0x000fea0003800000 */
.L_x_184:
        /* <DEDUP_REMOVED lines=10> */
.L_x_187:
[----:B------:R-:W-:Y:S05]  /*5840*/  BSYNC B1 ;  /* 0x0000000000017941 */ /* 0x000fea0003800000 */
.L_x_186:
        /* <DEDUP_REMOVED lines=10> */
.L_x_189:
[----:B------:R-:W-:Y:S05]  /*58f0*/  BSYNC B1 ;  /* 0x0000000000017941 */ /* 0x000fea0003800000 */
.L_x_188:
        /* <DEDUP_REMOVED lines=9> */
.L_x_191:
[----:B------:R-:W-:Y:S05]  /*5990*/  BSYNC B1 ;  /* 0x0000000000017941 */ /* 0x000fea0003800000 */
.L_x_190:
        /* <DEDUP_REMOVED lines=9> */
.L_x_193:
[----:B------:R-:W-:Y:S05]  /*5a30*/  BSYNC B1 ;  /* 0x0000000000017941 */ /* 0x000fea0003800000 */
.L_x_192:
        /* <DEDUP_REMOVED lines=10> */
.L_x_195:
[----:B------:R-:W-:Y:S05]  /*5ae0*/  BSYNC B1 ;  /* 0x0000000000017941 */ /* 0x000fea0003800000 */
.L_x_194:
        /* <DEDUP_REMOVED lines=10> */
.L_x_197:
[----:B------:R-:W-:Y:S05]  /*5b90*/  BSYNC B1 ;  /* 0x0000000000017941 */ /* 0x000fea0003800000 */
.L_x_196:
        /* <DEDUP_REMOVED lines=9> */
.L_x_199:
[----:B------:R-:W-:Y:S05]  /*5c30*/  BSYNC B1 ;  /* 0x0000000000017941 */ /* 0x000fea0003800000 */
.L_x_198:
        /* <DEDUP_REMOVED lines=9> */
.L_x_201:
[----:B------:R-:W-:Y:S05]  /*5cd0*/  BSYNC B1 ;  /* 0x0000000000017941 */ /* 0x000fea0003800000 */
.L_x_200:
        /* <DEDUP_REMOVED lines=10> */
.L_x_203:
[----:B------:R-:W-:Y:S05]  /*5d80*/  BSYNC B1 ;  /* 0x0000000000017941 */ /* 0x000fea0003800000 */
.L_x_202:
        /* <DEDUP_REMOVED lines=10> */
.L_x_205:
[----:B------:R-:W-:Y:S05]  /*5e30*/  BSYNC B1 ;  /* 0x0000000000017941 */ /* 0x000fea0003800000 */
.L_x_204:
        /* <DEDUP_REMOVED lines=9> */
.L_x_207:
[----:B------:R-:W-:Y:S05]  /*5ed0*/  BSYNC B1 ;  /* 0x0000000000017941 */ /* 0x000fea0003800000 */
.L_x_206:
        /* <DEDUP_REMOVED lines=9> */
.L_x_209:
[----:B------:R-:W-:Y:S05]  /*5f70*/  BSYNC B1 ;  /* 0x0000000000017941 */ /* 0x000fea0003800000 */
.L_x_208:
        /* <DEDUP_REMOVED lines=10> */
.L_x_211:
[----:B------:R-:W-:Y:S05]  /*6020*/  BSYNC B1 ;  /* 0x0000000000017941 */ /* 0x000fea0003800000 */
.L_x_210:
        /* <DEDUP_REMOVED lines=10> */
.L_x_213:
[----:B------:R-:W-:Y:S05]  /*60d0*/  BSYNC B1 ;  /* 0x0000000000017941 */ /* 0x000fea0003800000 */
.L_x_212:
        /* <DEDUP_REMOVED lines=9> */
.L_x_215:
[----:B------:R-:W-:Y:S05]  /*6170*/  BSYNC B1 ;  /* 0x0000000000017941 */ /* 0x000fea0003800000 */
.L_x_214:
        /* <DEDUP_REMOVED lines=9> */
.L_x_217:
[----:B------:R-:W-:Y:S05]  /*6210*/  BSYNC B1 ;  /* 0x0000000000017941 */ /* 0x000fea0003800000 */
.L_x_216:
        /* <DEDUP_REMOVED lines=10> */
.L_x_219:
[----:B------:R-:W-:Y:S05]  /*62c0*/  BSYNC B1 ;  /* 0x0000000000017941 */ /* 0x000fea0003800000 */
.L_x_218:
        /* <DEDUP_REMOVED lines=10> */
.L_x_221:
[----:B------:R-:W-:Y:S05]  /*6370*/  BSYNC B1 ;  /* 0x0000000000017941 */ /* 0x000fea0003800000 */
.L_x_220:
        /* <DEDUP_REMOVED lines=9> */
.L_x_223:
[----:B------:R-:W-:Y:S05]  /*6410*/  BSYNC B1 ;  /* 0x0000000000017941 */ /* 0x000fea0003800000 */
.L_x_222:
        /* <DEDUP_REMOVED lines=9> */
.L_x_225:
[----:B------:R-:W-:Y:S05]  /*64b0*/  BSYNC B1 ;  /* 0x0000000000017941 */ /* 0x000fea0003800000 */
.L_x_224:
        /* <DEDUP_REMOVED lines=10> */
.L_x_227:
[----:B------:R-:W-:Y:S05]  /*6560*/  BSYNC B1 ;  /* 0x0000000000017941 */ /* 0x000fea0003800000 */
.L_x_226:
        /* <DEDUP_REMOVED lines=10> */
.L_x_229:
[----:B------:R-:W-:Y:S05]  /*6610*/  BSYNC B1 ;  /* 0x0000000000017941 */ /* 0x000fea0003800000 */
.L_x_228:
        /* <DEDUP_REMOVED lines=9> */
.L_x_231:
[----:B------:R-:W-:Y:S05]  /*66b0*/  BSYNC B1 ;  /* 0x0000000000017941 */ /* 0x000fea0003800000 */
.L_x_230:
        /* <DEDUP_REMOVED lines=9> */
.L_x_233:
[----:B------:R-:W-:Y:S05]  /*6750*/  BSYNC B1 ;  /* 0x0000000000017941 */ /* 0x000fea0003800000 */
.L_x_232:
        /* <DEDUP_REMOVED lines=10> */
.L_x_235:
[----:B------:R-:W-:Y:S05]  /*6800*/  BSYNC B1 ;  /* 0x0000000000017941 */ /* 0x000fea0003800000 */
.L_x_234:
        /* <DEDUP_REMOVED lines=10> */
.L_x_237:
[----:B------:R-:W-:Y:S05]  /*68b0*/  BSYNC B1 ;  /* 0x0000000000017941 */ /* 0x000fea0003800000 */
.L_x_236:
        /* <DEDUP_REMOVED lines=9> */
.L_x_239:
[----:B------:R-:W-:Y:S05]  /*6950*/  BSYNC B1 ;  /* 0x0000000000017941 */ /* 0x000fea0003800000 */
.L_x_238:
        /* <DEDUP_REMOVED lines=9> */
.L_x_241:
[----:B------:R-:W-:Y:S05]  /*69f0*/  BSYNC B1 ;  /* 0x0000000000017941 */ /* 0x000fea0003800000 */
.L_x_240:
        /* <DEDUP_REMOVED lines=10> */
.L_x_243:
[----:B------:R-:W-:Y:S05]  /*6aa0*/  BSYNC B1 ;  /* 0x0000000000017941 */ /* 0x000fea0003800000 */
.L_x_242:
        /* <DEDUP_REMOVED lines=10> */
.L_x_245:
[----:B------:R-:W-:Y:S05]  /*6b50*/  BSYNC B1 ;  /* 0x0000000000017941 */ /* 0x000fea0003800000 */
.L_x_244:
        /* <DEDUP_REMOVED lines=9> */
.L_x_247:
[----:B------:R-:W-:Y:S05]  /*6bf0*/  BSYNC B1 ;  /* 0x0000000000017941 */ /* 0x000fea0003800000 */
.L_x_246:
        /* <DEDUP_REMOVED lines=9> */
.L_x_249:
[----:B------:R-:W-:Y:S05]  /*6c90*/  BSYNC B1 ;  /* 0x0000000000017941 */ /* 0x000fea0003800000 */
.L_x_248:
        /* <DEDUP_REMOVED lines=10> */
.L_x_251:
[----:B------:R-:W-:Y:S05]  /*6d40*/  BSYNC B1 ;  /* 0x0000000000017941 */ /* 0x000fea0003800000 */
.L_x_250:
        /* <DEDUP_REMOVED lines=10> */
.L_x_253:
[----:B------:R-:W-:Y:S05]  /*6df0*/  BSYNC B1 ;  /* 0x0000000000017941 */ /* 0x000fea0003800000 */
.L_x_252:
        /* <DEDUP_REMOVED lines=9> */
.L_x_255:
[----:B------:R-:W-:Y:S05]  /*6e90*/  BSYNC B1 ;  /* 0x0000000000017941 */ /* 0x000fea0003800000 */
.L_x_254:
        /* <DEDUP_REMOVED lines=9> */
.L_x_257:
[----:B------:R-:W-:Y:S05]  /*6f30*/  BSYNC B1 ;  /* 0x0000000000017941 */ /* 0x000fea0003800000 */
.L_x_256:
        /* <DEDUP_REMOVED lines=10> */
.L_x_259:
[----:B------:R-:W-:Y:S05]  /*6fe0*/  BSYNC B1 ;  /* 0x0000000000017941 */ /* 0x000fea0003800000 */
.L_x_258:
        /* <DEDUP_REMOVED lines=10> */
.L_x_261:
[----:B------:R-:W-:Y:S05]  /*7090*/  BSYNC B1 ;  /* 0x0000000000017941 */ /* 0x000fea0003800000 */
.L_x_260:
        /* <DEDUP_REMOVED lines=9> */
.L_x_263:
[----:B------:R-:W-:Y:S05]  /*7130*/  BSYNC B1 ;  /* 0x0000000000017941 */ /* 0x000fea0003800000 */
.L_x_262:
        /* <DEDUP_REMOVED lines=9> */
.L_x_265:
[----:B------:R-:W-:Y:S05]  /*71d0*/  BSYNC B1 ;  /* 0x0000000000017941 */ /* 0x000fea0003800000 */
.L_x_264:
        /* <DEDUP_REMOVED lines=10> */
.L_x_267:
[----:B------:R-:W-:Y:S05]  /*7280*/  BSYNC B1 ;  /* 0x0000000000017941 */ /* 0x000fea0003800000 */
.L_x_266:
        /* <DEDUP_REMOVED lines=10> */
.L_x_269:
[----:B------:R-:W-:Y:S05]  /*7330*/  BSYNC B1 ;  /* 0x0000000000017941 */ /* 0x000fea0003800000 */
.L_x_268:
        /* <DEDUP_REMOVED lines=9> */
.L_x_271:
[----:B------:R-:W-:Y:S05]  /*73d0*/  BSYNC B1 ;  /* 0x0000000000017941 */ /* 0x000fea0003800000 */
.L_x_270:
        /* <DEDUP_REMOVED lines=9> */
.L_x_273:
[----:B------:R-:W-:Y:S05]  /*7470*/  BSYNC B1 ;  /* 0x0000000000017941 */ /* 0x000fea0003800000 */
.L_x_272:
        /* <DEDUP_REMOVED lines=10> */
.L_x_275:
[----:B------:R-:W-:Y:S05]  /*7520*/  BSYNC B1 ;  /* 0x0000000000017941 */ /* 0x000fea0003800000 */
.L_x_274:
        /* <DEDUP_REMOVED lines=10> */
.L_x_277:
[----:B------:R-:W-:Y:S05]  /*75d0*/  BSYNC B1 ;  /* 0x0000000000017941 */ /* 0x000fea0003800000 */
.L_x_276:
        /* <DEDUP_REMOVED lines=9> */
.L_x_279:
[----:B------:R-:W-:Y:S05]  /*7670*/  BSYNC B1 ;  /* 0x0000000000017941 */ /* 0x000fea0003800000 */
.L_x_278:
        /* <DEDUP_REMOVED lines=9> */
.L_x_281:
[----:B------:R-:W-:Y:S05]  /*7710*/  BSYNC B1 ;  /* 0x0000000000017941 */ /* 0x000fea0003800000 */
.L_x_280:
        /* <DEDUP_REMOVED lines=10> */
.L_x_283:
[----:B------:R-:W-:Y:S05]  /*77c0*/  BSYNC B1 ;  /* 0x0000000000017941 */ /* 0x000fea0003800000 */
.L_x_282:
        /* <DEDUP_REMOVED lines=10> */
.L_x_285:
[----:B------:R-:W-:Y:S05]  /*7870*/  BSYNC B1 ;  /* 0x0000000000017941 */ /* 0x000fea0003800000 */
.L_x_284:
        /* <DEDUP_REMOVED lines=9> */
.L_x_287:
[----:B------:R-:W-:Y:S05]  /*7910*/  BSYNC B1 ;  /* 0x0000000000017941 */ /* 0x000fea0003800000 */
.L_x_286:
[----:B0----5:R-:W-:Y:S01]  /*7920*/  HADD2.F32 R0, -RZ, R19.H0_H0 ;  /* 0x20000013ff007230 */ /* 0x021fe20000004100 */
[----:B------:R-:W-:Y:S01]  /*7930*/  ISETP.GT.AND P0, PT, R3, 0x8, P0 ;  /* 0x000000080300780c */ /* 0x000fe20000704270 */
[----:B------:R-:W-:Y:S01]  /*7940*/  @P1 IMAD.MOV.U32 R4, RZ, RZ, R10 ;  /* 0x000000ffff041224 */ /* 0x000fe200078e000a */
[----:B------:R-:W-:Y:S02]  /*7950*/  BSSY B1, `(.L_x_288) ;  /* 0x0000009000017945 */ /* 0x000fe40003800000 */
[----:B------:R-:W-:-:S04]  /*7960*/  FMUL R5, R0, R155 ;  /* 0x0000009b00057220 */ /* 0x000fc80000400000 */
[----:B------:R-:W-:-:S05]  /*7970*/  FFMA R5, R150, R154, R5 ;  /* 0x0000009a96057223 */ /* 0x000fca0000000005 */
[----:B------:R-:W-:-:S04]  /*7980*/  F2FP.F16.F32.PACK_AB R5, RZ, R5 ;  /* 0x00000005ff05723e */ /* 0x000fc800000000ff */
[----:B------:R-:W-:Y:S01]  /*7990*/  PRMT R2, R5, 0x7610, R2 ;  /* 0x0000761005027816 */ /* 0x000fe20000000002 */
[----:B------:R-:W-:-:S05]  /*79a0*/  @P1 IMAD.MOV.U32 R5, RZ, RZ, R11 ;  /* 0x000000ffff051224 */ /* 0x000fca00078e000b */
[----:B------:R0:W-:Y:S01]  /*79b0*/  @P1 STG.E.U16 desc[UR36][R4.64+0x1f0], R2 ;  /* 0x0001f00204001986 */ /* 0x0001e2000c101524 */
[----:B------:R-:W-:Y:S05]  /*79c0*/  @!P0 BRA `(.L_x_289) ;  /* 0x0000000000048947 */ /* 0x000fea0003800000 */
[----:B------:R0:W5:Y:S02]  /*79d0*/  LDG.E.LTC128B.U16 R19, desc[UR36][R8.64+0x1f2] ;  /* 0x0001f22408137981 */ /* 0x000164000c1e1520 */
.L_x_289:
[----:B------:R-:W-:Y:S05]  /*79e0*/  BSYNC B1 ;  /* 0x0000000000017941 */ /* 0x000fea0003800000 */
.L_x_288:
[----:B------:R-:W-:Y:S05]  /*79f0*/  @!P0 BRA `(.L_x_290) ;  /* 0x0000002400488947 */ /* 0x000fea0003800000 */
[----:B-----5:R-:W-:-:S05]  /*7a00*/  HADD2.F32 R0, -RZ, R19.H0_H0 ;  /* 0x20000013ff007230 */ /* 0x020fca0000004100 */
[----:B------:R-:W-:-:S04]  /*7a10*/  FMUL R0, R0, R155 ;  /* 0x0000009b00007220 */ /* 0x000fc80000400000 */
[----:B------:R-:W-:-:S05]  /*7a20*/  FFMA R0, R151, R154, R0 ;  /* 0x0000009a97007223 */ /* 0x000fca0000000000 */
[----:B------:R-:W-:-:S05]  /*7a30*/  F2FP.F16.F32.PACK_AB R0, RZ, R0 ;  /* 0x00000000ff00723e */ /* 0x000fca00000000ff */
[----:B------:R0:W-:Y:S01]  /*7a40*/  STG.E.U16 desc[UR36][R10.64+0x1f2], R0 ;  /* 0x0001f2000a007986 */ /* 0x0001e2000c101524 */
[----:B------:R-:W-:Y:S05]  /*7a50*/  BRA `(.L_x_290) ;  /* 0x0000002400307947 */ /* 0x000fea0003800000 */
.L_x_37:
[----:B------:R-:W-:Y:S01]  /*7a60*/  ISETP.GT.AND P0, PT, R0, 0x1, PT ;  /* 0x000000010000780c */ /* 0x000fe20003f04270 */
[----:B------:R-:W-:Y:S01]  /*7a70*/  ULDC.64 UR4, c[0x0][0x5c0] ;  /* 0x0001700000047ab9 */ /* 0x000fe20000000a00 */
[-C--:B------:R-:W-:Y:S01]  /*7a80*/  FMUL R24, R24, R154.reuse ;  /* 0x0000009a18187220 */ /* 0x080fe20000400000 */
[-C--:B------:R-:W-:Y:S01]  /*7a90*/  FMUL R25, R25, R154.reuse ;  /* 0x0000009a19197220 */ /* 0x080fe20000400000 */
[----:B------:R-:W-:Y:S01]  /*7aa0*/  ISETP.GT.AND P3, PT, R3, RZ, P0 ;  /* 0x000000ff0300720c */ /* 0x000fe20000764270 */
[-C--:B------:R-:W-:Y:S01]  /*7ab0*/  FMUL R26, R26, R154.reuse ;  /* 0x0000009a1a1a7220 */ /* 0x080fe20000400000 */
[----:B------:R-:W-:Y:S01]  /*7ac0*/  LEA R4, P4, R6, UR4, 0x1 ;  /* 0x0000000406047c11 */ /* 0x000fe2000f8808ff */
[----:B------:R-:W-:Y:S01]  /*7ad0*/  FMUL R27, R27, R154 ;  /* 0x0000009a1b1b7220 */ /* 0x000fe20000400000 */
[----:B------:R-:W-:Y:S01]  /*7ae0*/  F2FP.F16.F32.PACK_AB R24, RZ, R24 ;  /* 0x00000018ff18723e */ /* 0x000fe200000000ff */
[-C--:B------:R-:W-:Y:S01]  /*7af0*/  FMUL R28, R28, R154.reuse ;  /* 0x0000009a1c1c7220 */ /* 0x080fe20000400000 */
[----:B------:R-:W-:Y:S01]  /*7b00*/  LEA.HI.X R5, R6, UR5, R179, 0x1, P4 ;  /* 0x0000000506057c11 */ /* 0x000fe2000a0f0cb3 */
[-C--:B------:R-:W-:Y:S01]  /*7b10*/  FMUL R29, R29, R154.reuse ;  /* 0x0000009a1d1d7220 */ /* 0x080fe20000400000 */
[----:B------:R-:W-:Y:S01]  /*7b20*/  F2FP.F16.F32.PACK_AB R25, RZ, R25 ;  /* 0x00000019ff19723e */ /* 0x000fe200000000ff */
[-C--:B------:R-:W-:Y:S01]  /*7b30*/  FMUL R30, R30, R154.reuse ;  /* 0x0000009a1e1e7220 */ /* 0x080fe20000400000 */
[----:B------:R-:W-:Y:S01]  /*7b40*/  SHF.L.U64.HI R11, R10, 0x4, R11 ;  /* 0x000000040a0b7819 */ /* 0x000fe2000001020b */
[----:B------:R-:W-:Y:S01]  /*7b50*/  @P1 STG.E.U16 desc[UR36][R4.64], R24 ;  /* 0x0000001804001986 */ /* 0x000fe2000c101524 */
[----:B------:R-:W-:Y:S01]  /*7b60*/  ISETP.GT.AND P1, PT, R0, 0x8, PT ;  /* 0x000000080000780c */ /* 0x000fe20003f24270 */
[----:B------:R-:W-:Y:S01]  /*7b70*/  FMUL R31, R31, R154 ;  /* 0x0000009a1f1f7220 */ /* 0x000fe20000400000 */
[C---:B------:R-:W-:Y:S01]  /*7b80*/  ISETP.GT.AND P4, PT, R3.reuse, 0x8, P0 ;  /* 0x000000080300780c */ /* 0x040fe20000784270 */
[----:B------:R-:W-:Y:S01]  /*7b90*/  @P3 STG.E.U16 desc[UR36][R4.64+0x2], R25 ;  /* 0x0000021904003986 */ /* 0x000fe2000c101524 */
[----:B------:R-:W-:Y:S01]  /*7ba0*/  LEA R6, P3, R10, R4, 0x4 ;  /* 0x000000040a067211 */ /* 0x000fe200078620ff */
[-C--:B------:R-:W-:Y:S01]  /*7bb0*/  FMUL R32, R32, R154.reuse ;  /* 0x0000009a20207220 */ /* 0x080fe20000400000 */
[----:B------:R-:W-:Y:S01]  /*7bc0*/  ISETP.GT.AND P2, PT, R3, 0x8, P2 ;  /* 0x000000080300780c */ /* 0x000fe20001744270 */
[-C--:B------:R-:W-:Y:S01]  /*7bd0*/  FMUL R33, R33, R154.reuse ;  /* 0x0000009a21217220 */ /* 0x080fe20000400000 */
[----:B------:R-:W-:Y:S01]  /*7be0*/  ISETP.GT.AND P0, PT, R0, 0x9, PT ;  /* 0x000000090000780c */ /* 0x000fe20003f04270 */
[----:B------:R-:W-:Y:S01]  /*7bf0*/  IMAD.X R7, R11, 0x1, R5, P3 ;  /* 0x000000010b077824 */ /* 0x000fe200018e0605 */
[C---:B------:R-:W-:Y:S01]  /*7c00*/  ISETP.GT.AND P5, PT, R3.reuse, RZ, P1 ;  /* 0x000000ff0300720c */ /* 0x040fe20000fa4270 */
[-C--:B------:R-:W-:Y:S01]  /*7c10*/  FMUL R34, R34, R154.reuse ;  /* 0x0000009a22227220 */ /* 0x080fe20000400000 */
[----:B------:R-:W-:Y:S01]  /*7c20*/  ISETP.GT.AND P3, PT, R3, RZ, P0 ;  /* 0x000000ff0300720c */ /* 0x000fe20000764270 */
[----:B------:R-:W-:Y:S01]  /*7c30*/  FMUL R35, R35, R154 ;  /* 0x0000009a23237220 */ /* 0x000fe20000400000 */
[----:B------:R-:W-:Y:S01]  /*7c40*/  F2FP.F16.F32.PACK_AB R26, RZ, R26 ;  /* 0x0000001aff1a723e */ /* 0x000fe200000000ff */
[-C--:B------:R-:W-:Y:S01]  /*7c50*/  FMUL R36, R36, R154.reuse ;  /* 0x0000009a24247220 */ /* 0x080fe20000400000 */
[----:B------:R-:W-:Y:S01]  /*7c60*/  F2FP.F16.F32.PACK_AB R27, RZ, R27 ;  /* 0x0000001bff1b723e */ /* 0x000fe200000000ff */
[----:B------:R-:W-:Y:S01]  /*7c70*/  FMUL R37, R37, R154 ;  /* 0x0000009a25257220 */ /* 0x000fe20000400000 */
[----:B------:R-:W-:Y:S01]  /*7c80*/  F2FP.F16.F32.PACK_AB R28, RZ, R28 ;  /* 0x0000001cff1c723e */ /* 0x000fe200000000ff */
[----:B------:R-:W-:Y:S01]  /*7c90*/  @P2 STG.E.U16 desc[UR36][R6.64], R26 ;  /* 0x0000001a06002986 */ /* 0x000fe2000c101524 */
[----:B------:R-:W-:Y:S01]  /*7ca0*/  F2FP.F16.F32.PACK_AB R29, RZ, R29 ;  /* 0x0000001dff1d723e */ /* 0x000fe200000000ff */
[-C--:B------:R-:W-:Y:S01]  /*7cb0*/  FMUL R38, R38, R154.reuse ;  /* 0x0000009a26267220 */ /* 0x080fe20000400000 */
[----:B------:R-:W-:Y:S01]  /*7cc0*/  ISETP.GT.AND P2, PT, R3, 0x8, P1 ;  /* 0x000000080300780c */ /* 0x000fe20000f44270 */
[----:B------:R-:W-:Y:S01]  /*7cd0*/  @P4 STG.E.U16 desc[UR36][R6.64+0x2], R27 ;  /* 0x0000021b06004986 */ /* 0x000fe2000c101524 */
[----:B------:R-:W-:Y:S01]  /*7ce0*/  ISETP.GT.AND P1, PT, R0, 0x10, PT ;  /* 0x000000100000780c */ /* 0x000fe20003f24270 */
[----:B------:R-:W-:Y:S01]  /*7cf0*/  FMUL R39, R39, R154 ;  /* 0x0000009a27277220 */ /* 0x000fe20000400000 */
[----:B------:R-:W-:Y:S01]  /*7d00*/  F2FP.F16.F32.PACK_AB R30, RZ, R30 ;  /* 0x0000001eff1e723e */ /* 0x000fe200000000ff */
[----:B------:R-:W-:Y:S01]  /*7d10*/  @P5 STG.E.U16 desc[UR36][R4.64+0x10], R28 ;  /* 0x0000101c04005986 */ /* 0x000fe2000c101524 */
[C---:B------:R-:W-:Y:S01]  /*7d20*/  ISETP.GT.AND P4, PT, R3.reuse, RZ, P1 ;  /* 0x000000ff0300720c */ /* 0x040fe20000f84270 */
[-C--:B------:R-:W-:Y:S01]  /*7d30*/  FMUL R40, R40, R154.reuse ;  /* 0x0000009a28287220 */ /* 0x080fe20000400000 */
[----:B------:R-:W-:Y:S01]  /*7d40*/  F2FP.F16.F32.PACK_AB R31, RZ, R31 ;  /* 0x0000001fff1f723e */ /* 0x000fe200000000ff */
[----:B------:R-:W-:Y:S01]  /*7d50*/  @P3 STG.E.U16 desc[UR36][R4.64+0x12], R29 ;  /* 0x0000121d04003986 */ /* 0x000fe2000c101524 */
[----:B------:R-:W-:Y:S01]  /*7d60*/  ISETP.GT.AND P3, PT, R3, 0x8, P0 ;  /* 0x000000080300780c */ /* 0x000fe20000764270 */
[----:B------:R-:W-:Y:S01]  /*7d70*/  FMUL R41, R41, R154 ;  /* 0x0000009a29297220 */ /* 0x000fe20000400000 */
[----:B------:R-:W-:Y:S01]  /*7d80*/  ISETP.GT.AND P0, PT, R0, 0x11, PT ;  /* 0x000000110000780c */ /* 0x000fe20003f04270 */
[----:B------:R-:W-:Y:S01]  /*7d90*/  @P2 STG.E.U16 desc[UR36][R6.64+0x10], R30 ;  /* 0x0000101e06002986 */ /* 0x000fe2000c101524 */
[----:B------:R-:W-:Y:S01]  /*7da0*/  F2FP.F16.F32.PACK_AB R32, RZ, R32 ;  /* 0x00000020ff20723e */ /* 0x000fe200000000ff */
[-C--:B------:R-:W-:Y:S01]  /*7db0*/  FMUL R42, R42, R154.reuse ;  /* 0x0000009a2a2a7220 */ /* 0x080fe20000400000 */
[----:B------:R-:W-:Y:S01]  /*7dc0*/  ISETP.GT.AND P5, PT, R3, RZ, P0 ;  /* 0x000000ff0300720c */ /* 0x000fe200007a4270 */
[-C--:B------:R-:W-:Y:S01]  /*7dd0*/  FMUL R43, R43, R154.reuse ;  /* 0x0000009a2b2b7220 */ /* 0x080fe20000400000 */
[----:B------:R-:W-:Y:S01]  /*7de0*/  ISETP.GT.AND P2, PT, R3, 0x8, P1 ;  /* 0x000000080300780c */ /* 0x000fe20000f44270 */
[-C--:B------:R-:W-:Y:S01]  /*7df0*/  FMUL R44, R44, R154.reuse ;  /* 0x0000009a2c2c7220 */ /* 0x080fe20000400000 */
[----:B------:R-:W-:Y:S01]  /*7e00*/  ISETP.GT.AND P1, PT, R0, 0x18, PT ;  /* 0x000000180000780c */ /* 0x000fe20003f24270 */
[-C--:B------:R-:W-:Y:S01]  /*7e10*/  FMUL R45, R45, R154.reuse ;  /* 0x0000009a2d2d7220 */ /* 0x080fe20000400000 */
[----:B------:R-:W-:Y:S01]  /*7e20*/  F2FP.F16.F32.PACK_AB R33, RZ, R33 ;  /* 0x00000021ff21723e */ /* 0x000fe200000000ff */
[----:B------:R-:W-:Y:S01]  /*7e30*/  @P3 STG.E.U16 desc[UR36][R6.64+0x12], R31 ;  /* 0x0000121f06003986 */ /* 0x000fe2000c101524 */
[C---:B------:R-:W-:Y:S01]  /*7e40*/  ISETP.GT.AND P3, PT, R3.reuse, 0x8, P0 ;  /* 0x000000080300780c */ /* 0x040fe20000764270 */
[-C--:B------:R-:W-:Y:S01]  /*7e50*/  FMUL R46, R46, R154.reuse ;  /* 0x0000009a2e2e7220 */ /* 0x080fe20000400000 */
[----:B------:R-:W-:Y:S01]  /*7e60*/  ISETP.GT.AND P0, PT, R0, 0x19, PT ;  /* 0x000000190000780c */ /* 0x000fe20003f04270 */
[----:B------:R-:W-:Y:S01]  /*7e70*/  @P4 STG.E.U16 desc[UR36][R4.64+0x20], R32 ;  /* 0x0000202004004986 */ /* 0x000fe2000c101524 */
[----:B------:R-:W-:Y:S01]  /*7e80*/  ISETP.GT.AND P4, PT, R3, RZ, P1 ;  /* 0x000000ff0300720c */ /* 0x000fe20000f84270 */
[----:B------:R-:W-:Y:S01]  /*7e90*/  FMUL R47, R47, R154 ;  /* 0x0000009a2f2f7220 */ /* 0x000fe20000400000 */
[----:B------:R-:W-:Y:S01]  /*7ea0*/  F2FP.F16.F32.PACK_AB R34, RZ, R34 ;  /* 0x00000022ff22723e */ /* 0x000fe200000000ff */
[----:B------:R-:W-:Y:S01]  /*7eb0*/  @P5 STG.E.U16 desc[UR36][R4.64+0x22], R33 ;  /* 0x0000222104005986 */ /* 0x000fe2000c101524 */
[----:B------:R-:W-:Y:S01]  /*7ec0*/  ISETP.GT.AND P5, PT, R3, RZ, P0 ;  /* 0x000000ff0300720c */ /* 0x000fe200007a4270 */
[----:B------:R-:W-:Y:S01]  /*7ed0*/  FMUL R48, R48, R154 ;  /* 0x0000009a30307220 */ /* 0x000fe20000400000 */
[----:B------:R-:W-:Y:S01]  /*7ee0*/  F2FP.F16.F32.PACK_AB R35, RZ, R35 ;  /* 0x00000023ff23723e */ /* 0x000fe200000000ff */
[----:B------:R-:W-:Y:S01]  /*7ef0*/  @P2 STG.E.U16 desc[UR36][R6.64+0x20], R34 ;  /* 0x0000202206002986 */ /* 0x000fe2000c101524 */
[----:B------:R-:W-:Y:S01]  /*7f00*/  F2FP.F16.F32.PACK_AB R36, RZ, R36 ;  /* 0x00000024ff24723e */ /* 0x000fe200000000ff */
[-C--:B------:R-:W-:Y:S01]  /*7f10*/  FMUL R49, R49, R154.reuse ;  /* 0x0000009a31317220 */ /* 0x080fe20000400000 */
[C---:B------:R-:W-:Y:S01]  /*7f20*/  ISETP.GT.AND P2, PT, R3.reuse, 0x8, P1 ;  /* 0x000000080300780c */ /* 0x040fe20000f44270 */
[----:B------:R-:W-:Y:S01]  /*7f30*/  @P3 STG.E.U16 desc[UR36][R6.64+0x22], R35 ;  /* 0x0000222306003986 */ /* 0x000fe2000c101524 */
[----:B------:R-:W-:Y:S01]  /*7f40*/  ISETP.GT.AND P1, PT, R0, 0x20, PT ;  /* 0x000000200000780c */ /* 0x000fe20003f24270 */
[-C--:B------:R-:W-:Y:S01]  /*7f50*/  FMUL R50, R50, R154.reuse ;  /* 0x0000009a32327220 */ /* 0x080fe20000400000 */
[----:B------:R-:W-:Y:S01]  /*7f60*/  F2FP.F16.F32.PACK_AB R37, RZ, R37 ;  /* 0x00000025ff25723e */ /* 0x000fe200000000ff */
[----:B------:R-:W-:Y:S01]  /*7f70*/  @P4 STG.E.U16 desc[UR36][R4.64+0x30], R36 ;  /* 0x0000302404004986 */ /* 0x000fe2000c101524 */
[----:B------:R-:W-:Y:S01]  /*7f80*/  ISETP.GT.AND P3, PT, R3, 0x8, P0 ;  /* 0x000000080300780c */ /* 0x000fe20000764270 */
[-C--:B------:R-:W-:Y:S01]  /*7f90*/  FMUL R51, R51, R154.reuse ;  /* 0x0000009a33337220 */ /* 0x080fe20000400000 */
[----:B------:R-:W-:Y:S01]  /*7fa0*/  ISETP.GT.AND P0, PT, R0, 0x21, PT ;  /* 0x000000210000780c */ /* 0x000fe20003f04270 */
[----:B------:R-:W-:Y:S01]  /*7fb0*/  @P5 STG.E.U16 desc[UR36][R4.64+0x32], R37 ;  /* 0x0000322504005986 */ /* 0x000fe2000c101524 */
[----:B------:R-:W-:Y:S01]  /*7fc0*/  ISETP.GT.AND P4, PT, R3, RZ, P1 ;  /* 0x000000ff0300720c */ /* 0x000fe20000f84270 */
[----:B------:R-:W-:Y:S01]  /*7fd0*/  FMUL R52, R52, R154 ;  /* 0x0000009a34347220 */ /* 0x000fe20000400000 */
[----:B------:R-:W-:Y:S01]  /*7fe0*/  F2FP.F16.F32.PACK_AB R38, RZ, R38 ;  /* 0x00000026ff26723e */ /* 0x000fe200000000ff */
[-C--:B------:R-:W-:Y:S01]  /*7ff0*/  FMUL R53, R53, R154.reuse ;  /* 0x0000009a35357220 */ /* 0x080fe20000400000 */
        /* <DEDUP_REMOVED lines=325> */
[----:B------:R-:W-:Y:S01]  /*9450*/  FMUL R151, R151, R154 ;  /* 0x0000009a97977220 */ /* 0x000fe20000400000 */
[----:B------:R-:W-:Y:S01]  /*9460*/  ISETP.GT.AND P2, PT, R3, 0x8, P1 ;  /* 0x000000080300780c */ /* 0x000fe20000f44270 */
[----:B------:R-:W-:Y:S01]  /*9470*/  @P3 STG.E.U16 desc[UR36][R6.64+0x132], R103 ;  /* 0x0001326706003986 */ /* 0x000fe2000c101524 */
[----:B------:R-:W-:-:S02]  /*9480*/  ISETP.GT.AND P1, PT, R0, 0xa8, PT ;  /* 0x000000a80000780c */ /* 0x000fc40003f24270 */
[----:B------:R-:W-:Y:S01]  /*9490*/  F2FP.F16.F32.PACK_AB R105, RZ, R105 ;  /* 0x00000069ff69723e */ /* 0x000fe200000000ff */
[----:B------:R-:W-:Y:S01]  /*94a0*/  @P4 STG.E.U16 desc[UR36][R4.64+0x140], R104 ;  /* 0x0001406804004986 */ /* 0x000fe2000c101524 */
[C---:B------:R-:W-:Y:S02]  /*94b0*/  ISETP.GT.AND P3, PT, R3.reuse, 0x8, P0 ;  /* 0x000000080300780c */ /* 0x040fe40000764270 */
[----:B------:R-:W-:Y:S01]  /*94c0*/  ISETP.GT.AND P0, PT, R0, 0xa9, PT ;  /* 0x000000a90000780c */ /* 0x000fe20003f04270 */
[----:B------:R-:W-:Y:S01]  /*94d0*/  @P5 STG.E.U16 desc[UR36][R4.64+0x142], R105 ;  /* 0x0001426904005986 */ /* 0x000fe2000c101524 */
[C---:B------:R-:W-:Y:S02]  /*94e0*/  ISETP.GT.AND P4, PT, R3.reuse, RZ, P1 ;  /* 0x000000ff0300720c */ /* 0x040fe40000f84270 */
[----:B------:R-:W-:Y:S02]  /*94f0*/  F2FP.F16.F32.PACK_AB R106, RZ, R106 ;  /* 0x0000006aff6a723e */ /* 0x000fe400000000ff */
[----:B------:R-:W-:-:S02]  /*9500*/  ISETP.GT.AND P5, PT, R3, RZ, P0 ;  /* 0x000000ff0300720c */ /* 0x000fc400007a4270 */
[----:B------:R-:W-:Y:S01]  /*9510*/  F2FP.F16.F32.PACK_AB R107, RZ, R107 ;  /* 0x0000006bff6b723e */ /* 0x000fe200000000ff */
[----:B------:R-:W-:Y:S01]  /*9520*/  @P2 STG.E.U16 desc[UR36][R6.64+0x140], R106 ;  /* 0x0001406a06002986 */ /* 0x000fe2000c101524 */
[----:B------:R-:W-:Y:S02]  /*9530*/  F2FP.F16.F32.PACK_AB R108, RZ, R108 ;  /* 0x0000006cff6c723e */ /* 0x000fe400000000ff */
[C---:B------:R-:W-:Y:S01]  /*9540*/  ISETP.GT.AND P2, PT, R3.reuse, 0x8, P1 ;  /* 0x000000080300780c */ /* 0x040fe20000f44270 */
[----:B------:R-:W-:Y:S01]  /*9550*/  @P3 STG.E.U16 desc[UR36][R6.64+0x142], R107 ;  /* 0x0001426b06003986 */ /* 0x000fe2000c101524 */
[----:B------:R-:W-:Y:S02]  /*9560*/  ISETP.GT.AND P1, PT, R0, 0xb0, PT ;  /* 0x000000b00000780c */ /* 0x000fe40003f24270 */
[----:B------:R-:W-:Y:S01]  /*9570*/  F2FP.F16.F32.PACK_AB R109, RZ, R109 ;  /* 0x0000006dff6d723e */ /* 0x000fe200000000ff */
[----:B------:R-:W-:Y:S01]  /*9580*/  @P4 STG.E.U16 desc[UR36][R4.64+0x150], R108 ;  /* 0x0001506c04004986 */ /* 0x000fe2000c101524 */
[----:B------:R-:W-:-:S02]  /*9590*/  ISETP.GT.AND P3, PT, R3, 0x8, P0 ;  /* 0x000000080300780c */ /* 0x000fc40000764270 */
[----:B------:R-:W-:Y:S01]  /*95a0*/  ISETP.GT.AND P0, PT, R0, 0xb1, PT ;  /* 0x000000b10000780c */ /* 0x000fe20003f04270 */
[----:B------:R-:W-:Y:S01]  /*95b0*/  @P5 STG.E.U16 desc[UR36][R4.64+0x152], R109 ;  /* 0x0001526d04005986 */ /* 0x000fe2000c101524 */
[C---:B------:R-:W-:Y:S02]  /*95c0*/  ISETP.GT.AND P4, PT, R3.reuse, RZ, P1 ;  /* 0x000000ff0300720c */ /* 0x040fe40000f84270 */
[----:B------:R-:W-:Y:S02]  /*95d0*/  F2FP.F16.F32.PACK_AB R110, RZ, R110 ;  /* 0x0000006eff6e723e */ /* 0x000fe400000000ff */
[----:B------:R-:W-:Y:S02]  /*95e0*/  ISETP.GT.AND P5, PT, R3, RZ, P0 ;  /* 0x000000ff0300720c */ /* 0x000fe400007a4270 */
[----:B------:R-:W-:Y:S01]  /*95f0*/  F2FP.F16.F32.PACK_AB R111, RZ, R111 ;  /* 0x0000006fff6f723e */ /* 0x000fe200000000ff */
[----:B------:R-:W-:Y:S01]  /*9600*/  @P2 STG.E.U16 desc[UR36][R6.64+0x150], R110 ;  /* 0x0001506e06002986 */ /* 0x000fe2000c101524 */
[----:B------:R-:W-:-:S02]  /*9610*/  F2FP.F16.F32.PACK_AB R112, RZ, R112 ;  /* 0x00000070ff70723e */ /* 0x000fc400000000ff */
[C---:B------:R-:W-:Y:S01]  /*9620*/  ISETP.GT.AND P2, PT, R3.reuse, 0x8, P1 ;  /* 0x000000080300780c */ /* 0x040fe20000f44270 */
[----:B------:R-:W-:Y:S01]  /*9630*/  @P3 STG.E.U16 desc[UR36][R6.64+0x152], R111 ;  /* 0x0001526f06003986 */ /* 0x000fe2000c101524 */
[C---:B------:R-:W-:Y:S02]  /*9640*/  ISETP.GT.AND P1, PT, R0.reuse, 0xb8, PT ;  /* 0x000000b80000780c */ /* 0x040fe40003f24270 */
[----:B------:R-:W-:Y:S01]  /*9650*/  F2FP.F16.F32.PACK_AB R113, RZ, R113 ;  /* 0x00000071ff71723e */ /* 0x000fe200000000ff */
[----:B------:R-:W-:Y:S01]  /*9660*/  @P4 STG.E.U16 desc[UR36][R4.64+0x160], R112 ;  /* 0x0001607004004986 */ /* 0x000fe2000c101524 */
[C---:B------:R-:W-:Y:S02]  /*9670*/  ISETP.GT.AND P3, PT, R3.reuse, 0x8, P0 ;  /* 0x000000080300780c */ /* 0x040fe40000764270 */
[----:B------:R-:W-:Y:S01]  /*9680*/  ISETP.GT.AND P0, PT, R0, 0xb9, PT ;  /* 0x000000b90000780c */ /* 0x000fe20003f04270 */
[----:B------:R-:W-:Y:S01]  /*9690*/  @P5 STG.E.U16 desc[UR36][R4.64+0x162], R113 ;  /* 0x0001627104005986 */ /* 0x000fe2000c101524 */
[----:B------:R-:W-:-:S02]  /*96a0*/  ISETP.GT.AND P4, PT, R3, RZ, P1 ;  /* 0x000000ff0300720c */ /* 0x000fc40000f84270 */
[----:B------:R-:W-:Y:S02]  /*96b0*/  F2FP.F16.F32.PACK_AB R114, RZ, R114 ;  /* 0x00000072ff72723e */ /* 0x000fe400000000ff */
[C---:B------:R-:W-:Y:S02]  /*96c0*/  ISETP.GT.AND P5, PT, R3.reuse, RZ, P0 ;  /* 0x000000ff0300720c */ /* 0x040fe400007a4270 */
[----:B------:R-:W-:Y:S01]  /*96d0*/  F2FP.F16.F32.PACK_AB R115, RZ, R115 ;  /* 0x00000073ff73723e */ /* 0x000fe200000000ff */
[----:B------:R-:W-:Y:S01]  /*96e0*/  @P2 STG.E.U16 desc[UR36][R6.64+0x160], R114 ;  /* 0x0001607206002986 */ /* 0x000fe2000c101524 */
[----:B------:R-:W-:Y:S02]  /*96f0*/  F2FP.F16.F32.PACK_AB R116, RZ, R116 ;  /* 0x00000074ff74723e */ /* 0x000fe400000000ff */
        /* <DEDUP_REMOVED lines=65> */
[----:B------:R-:W-:Y:S02]  /*9b10*/  ISETP.GT.AND P5, PT, R3, RZ, P0 ;  /* 0x000000ff0300720c */ /* 0x000fe400007a4270 */
[----:B------:R-:W-:Y:S02]  /*9b20*/  F2FP.F16.F32.PACK_AB R134, RZ, R134 ;  /* 0x00000086ff86723e */ /* 0x000fe400000000ff */
[----:B------:R-:W-:Y:S02]  /*9b30*/  F2FP.F16.F32.PACK_AB R135, RZ, R135 ;  /* 0x00000087ff87723e */ /* 0x000fe400000000ff */
[----:B------:R-:W-:Y:S01]  /*9b40*/  F2FP.F16.F32.PACK_AB R136, RZ, R136 ;  /* 0x00000088ff88723e */ /* 0x000fe200000000ff */
[----:B------:R-:W-:Y:S01]  /*9b50*/  @P2 STG.E.U16 desc[UR36][R6.64+0x1b0], R134 ;  /* 0x0001b08606002986 */ /* 0x000fe2000c101524 */
[----:B------:R-:W-:-:S02]  /*9b60*/  F2FP.F16.F32.PACK_AB R137, RZ, R137 ;  /* 0x00000089ff89723e */ /* 0x000fc400000000ff */
[C---:B------:R-:W-:Y:S01]  /*9b70*/  ISETP.GT.AND P1, PT, R3.reuse, 0x8, P1 ;  /* 0x000000080300780c */ /* 0x040fe20000f24270 */
[----:B------:R-:W-:Y:S01]  /*9b80*/  @P3 STG.E.U16 desc[UR36][R6.64+0x1b2], R135 ;  /* 0x0001b28706003986 */ /* 0x000fe2000c101524 */
[C---:B------:R-:W-:Y:S02]  /*9b90*/  ISETP.GT.AND P2, PT, R3.reuse, 0x8, P0 ;  /* 0x000000080300780c */ /* 0x040fe40000744270 */
[C---:B------:R-:W-:Y:S01]  /*9ba0*/  ISETP.GT.AND P0, PT, R0.reuse, 0xe9, PT ;  /* 0x000000e90000780c */ /* 0x040fe20003f04270 */
[----:B------:R-:W-:Y:S01]  /*9bb0*/  @P4 STG.E.U16 desc[UR36][R4.64+0x1c0], R136 ;  /* 0x0001c08804004986 */ /* 0x000fe2000c101524 */
[----:B------:R-:W-:Y:S02]  /*9bc0*/  ISETP.GT.AND P4, PT, R0, 0xe8, PT ;  /* 0x000000e80000780c */ /* 0x000fe40003f84270 */
[----:B------:R-:W-:Y:S01]  /*9bd0*/  F2FP.F16.F32.PACK_AB R138, RZ, R138 ;  /* 0x0000008aff8a723e */ /* 0x000fe200000000ff */
[----:B------:R-:W-:Y:S01]  /*9be0*/  @P5 STG.E.U16 desc[UR36][R4.64+0x1c2], R137 ;  /* 0x0001c28904005986 */ /* 0x000fe2000c101524 */
[----:B------:R-:W-:-:S02]  /*9bf0*/  ISETP.GT.AND P5, PT, R3, RZ, P4 ;  /* 0x000000ff0300720c */ /* 0x000fc400027a4270 */
[----:B------:R-:W-:Y:S01]  /*9c00*/  F2FP.F16.F32.PACK_AB R139, RZ, R139 ;  /* 0x0000008bff8b723e */ /* 0x000fe200000000ff */
[----:B------:R-:W-:Y:S01]  /*9c10*/  @P1 STG.E.U16 desc[UR36][R6.64+0x1c0], R138 ;  /* 0x0001c08a06001986 */ /* 0x000fe2000c101524 */
[----:B------:R-:W-:Y:S02]  /*9c20*/  F2FP.F16.F32.PACK_AB R140, RZ, R140 ;  /* 0x0000008cff8c723e */ /* 0x000fe400000000ff */
[C---:B------:R-:W-:Y:S01]  /*9c30*/  ISETP.GT.AND P3, PT, R3.reuse, RZ, P0 ;  /* 0x000000ff0300720c */ /* 0x040fe20000764270 */
[----:B------:R-:W-:Y:S01]  /*9c40*/  @P2 STG.E.U16 desc[UR36][R6.64+0x1c2], R139 ;  /* 0x0001c28b06002986 */ /* 0x000fe2000c101524 */
[C---:B------:R-:W-:Y:S02]  /*9c50*/  ISETP.GT.AND P4, PT, R3.reuse, 0x8, P4 ;  /* 0x000000080300780c */ /* 0x040fe40002784270 */
[----:B------:R-:W-:Y:S02]  /*9c60*/  F2FP.F16.F32.PACK_AB R141, RZ, R141 ;  /* 0x0000008dff8d723e */ /* 0x000fe400000000ff */
[----:B------:R-:W-:Y:S01]  /*9c70*/  F2FP.F16.F32.PACK_AB R142, RZ, R142 ;  /* 0x0000008eff8e723e */ /* 0x000fe200000000ff */
[----:B------:R-:W-:Y:S01]  /*9c80*/  @P5 STG.E.U16 desc[UR36][R4.64+0x1d0], R140 ;  /* 0x0001d08c04005986 */ /* 0x000fe2000c101524 */
[----:B------:R-:W-:-:S02]  /*9c90*/  ISETP.GT.AND P5, PT, R3, 0x8, P0 ;  /* 0x000000080300780c */ /* 0x000fc400007a4270 */
[----:B------:R-:W-:Y:S02]  /*9ca0*/  F2FP.F16.F32.PACK_AB R143, RZ, R143 ;  /* 0x0000008fff8f723e */ /* 0x000fe400000000ff */
[C---:B------:R-:W-:Y:S01]  /*9cb0*/  ISETP.GT.AND P0, PT, R0.reuse, 0xf1, PT ;  /* 0x000000f10000780c */ /* 0x040fe20003f04270 */
[----:B------:R-:W-:Y:S01]  /*9cc0*/  @P3 STG.E.U16 desc[UR36][R4.64+0x1d2], R141 ;  /* 0x0001d28d04003986 */ /* 0x000fe2000c101524 */
[----:B------:R-:W-:Y:S02]  /*9cd0*/  ISETP.GT.AND P3, PT, R0, 0xf0, PT ;  /* 0x000000f00000780c */ /* 0x000fe40003f64270 */
[----:B------:R-:W-:Y:S01]  /*9ce0*/  F2FP.F16.F32.PACK_AB R144, RZ, R144 ;  /* 0x00000090ff90723e */ /* 0x000fe200000000ff */
[----:B------:R-:W-:Y:S01]  /*9cf0*/  @P4 STG.E.U16 desc[UR36][R6.64+0x1d0], R142 ;  /* 0x0001d08e06004986 */ /* 0x000fe2000c101524 */
[C---:B------:R-:W-:Y:S02]  /*9d00*/  ISETP.GT.AND P4, PT, R3.reuse, RZ, P3 ;  /* 0x000000ff0300720c */ /* 0x040fe40001f84270 */
[C---:B------:R-:W-:Y:S01]  /*9d10*/  ISETP.GT.AND P3, PT, R3.reuse, 0x8, P3 ;  /* 0x000000080300780c */ /* 0x040fe20001f64270 */
[----:B------:R-:W-:Y:S01]  /*9d20*/  @P5 STG.E.U16 desc[UR36][R6.64+0x1d2], R143 ;  /* 0x0001d28f06005986 */ /* 0x000fe2000c101524 */
[----:B------:R-:W-:-:S02]  /*9d30*/  ISETP.GT.AND P5, PT, R3, RZ, P0 ;  /* 0x000000ff0300720c */ /* 0x000fc400007a4270 */
[----:B------:R-:W-:Y:S02]  /*9d40*/  F2FP.F16.F32.PACK_AB R145, RZ, R145 ;  /* 0x00000091ff91723e */ /* 0x000fe400000000ff */
[C---:B------:R-:W-:Y:S02]  /*9d50*/  ISETP.GT.AND P0, PT, R3.reuse, 0x8, P0 ;  /* 0x000000080300780c */ /* 0x040fe40000704270 */
[C---:B------:R-:W-:Y:S02]  /*9d60*/  ISETP.GT.AND P1, PT, R0.reuse, 0xf9, PT ;  /* 0x000000f90000780c */ /* 0x040fe40003f24270 */
[----:B------:R-:W-:Y:S01]  /*9d70*/  ISETP.GT.AND P2, PT, R0, 0xf8, PT ;  /* 0x000000f80000780c */ /* 0x000fe20003f44270 */
[----:B------:R-:W-:Y:S01]  /*9d80*/  @P4 STG.E.U16 desc[UR36][R4.64+0x1e0], R144 ;  /* 0x0001e09004004986 */ /* 0x000fe2000c101524 */
[C---:B------:R-:W-:Y:S01]  /*9d90*/  ISETP.GT.AND P4, PT, R3.reuse, RZ, P1 ;  /* 0x000000ff0300720c */ /* 0x040fe20000f84270 */
[----:B------:R-:W-:Y:S01]  /*9da0*/  @P3 IMAD.MOV.U32 R2, RZ, RZ, R6 ;  /* 0x000000ffff023224 */ /* 0x000fe200078e0006 */
[C---:B------:R-:W-:Y:S01]  /*9db0*/  ISETP.GT.AND P1, PT, R3.reuse, 0x8, P1 ;  /* 0x000000080300780c */ /* 0x040fe20000f24270 */
[----:B------:R-:W-:Y:S01]  /*9dc0*/  @P5 STG.E.U16 desc[UR36][R4.64+0x1e2], R145 ;  /* 0x0001e29104005986 */ /* 0x000fe2000c101524 */
[----:B------:R-:W-:-:S02]  /*9dd0*/  ISETP.GT.AND P5, PT, R3, RZ, P2 ;  /* 0x000000ff0300720c */ /* 0x000fc400017a4270 */
[----:B------:R-:W-:Y:S01]  /*9de0*/  ISETP.GT.AND P2, PT, R3, 0x8, P2 ;  /* 0x000000080300780c */ /* 0x000fe20001744270 */
[----:B------:R-:W-:Y:S01]  /*9df0*/  @P3 IMAD.MOV.U32 R3, RZ, RZ, R7 ;  /* 0x000000ffff033224 */ /* 0x000fe200078e0007 */
[----:B------:R-:W-:Y:S02]  /*9e00*/  F2FP.F16.F32.PACK_AB R146, RZ, R146 ;  /* 0x00000092ff92723e */ /* 0x000fe400000000ff */
[----:B------:R-:W-:Y:S02]  /*9e10*/  F2FP.F16.F32.PACK_AB R147, RZ, R147 ;  /* 0x00000093ff93723e */ /* 0x000fe400000000ff */
[----:B------:R-:W-:Y:S01]  /*9e20*/  F2FP.F16.F32.PACK_AB R148, RZ, R148 ;  /* 0x00000094ff94723e */ /* 0x000fe200000000ff */
[----:B------:R0:W-:Y:S01]  /*9e30*/  @P3 STG.E.U16 desc[UR36][R2.64+0x1e0], R146 ;  /* 0x0001e09202003986 */ /* 0x0001e2000c101524 */
[----:B------:R-:W-:Y:S02]  /*9e40*/  F2FP.F16.F32.PACK_AB R149, RZ, R149 ;  /* 0x00000095ff95723e */ /* 0x000fe400000000ff */
[----:B------:R-:W-:-:S02]  /*9e50*/  F2FP.F16.F32.PACK_AB R150, RZ, R150 ;  /* 0x00000096ff96723e */ /* 0x000fc400000000ff */
[----:B------:R-:W-:Y:S01]  /*9e60*/  F2FP.F16.F32.PACK_AB R151, RZ, R151 ;  /* 0x00000097ff97723e */ /* 0x000fe200000000ff */
[----:B0-----:R-:W-:Y:S02]  /*9e70*/  @P0 IMAD.MOV.U32 R2, RZ, RZ, R6 ;  /* 0x000000ffff020224 */ /* 0x001fe400078e0006 */
[----:B------:R-:W-:-:S05]  /*9e80*/  @P0 IMAD.MOV.U32 R3, RZ, RZ, R7 ;  /* 0x000000ffff030224 */ /* 0x000fca00078e0007 */
[----:B------:R0:W-:Y:S02]  /*9e90*/  @P0 STG.E.U16 desc[UR36][R2.64+0x1e2], R147 ;  /* 0x0001e29302000986 */ /* 0x0001e4000c101524 */
[----:B0-----:R-:W-:Y:S02]  /*9ea0*/  @P5 IMAD.MOV.U32 R2, RZ, RZ, R4 ;  /* 0x000000ffff025224 */ /* 0x001fe400078e0004 */
[----:B------:R-:W-:-:S05]  /*9eb0*/  @P5 IMAD.MOV.U32 R3, RZ, RZ, R5 ;  /* 0x000000ffff035224 */ /* 0x000fca00078e0005 */
[----:B------:R0:W-:Y:S04]  /*9ec0*/  @P5 STG.E.U16 desc[UR36][R2.64+0x1f0], R148 ;  /* 0x0001f09402005986 */ /* 0x0001e8000c101524 */
[----:B------:R1:W-:Y:S01]  /*9ed0*/  @P4 STG.E.U16 desc[UR36][R4.64+0x1f2], R149 ;  /* 0x0001f29504004986 */ /* 0x0003e2000c101524 */
[----:B0-----:R-:W-:Y:S02]  /*9ee0*/  @P2 IMAD.MOV.U32 R2, RZ, RZ, R6 ;  /* 0x000000ffff022224 */ /* 0x001fe400078e0006 */
[----:B------:R-:W-:-:S05]  /*9ef0*/  @P2 IMAD.MOV.U32 R3, RZ, RZ, R7 ;  /* 0x000000ffff032224 */ /* 0x000fca00078e0007 */
[----:B------:R1:W-:Y:S04]  /*9f00*/  @P2 STG.E.U16 desc[UR36][R2.64+0x1f0], R150 ;  /* 0x0001f09602002986 */ /* 0x0003e8000c101524 */
[----:B------:R1:W-:Y:S02]  /*9f10*/  @P1 STG.E.U16 desc[UR36][R6.64+0x1f2], R151 ;  /* 0x0001f29706001986 */ /* 0x0003e4000c101524 */
.L_x_290:
[----:B------:R-:W-:Y:S05]  /*9f20*/  BSYNC B0 ;  /* 0x0000000000007941 */ /* 0x000fea0003800000 */
.L_x_36:
[----:B01----:R-:W2:Y:S01]  /*9f30*/  LDL.64 R2, [R1] ;  /* 0x0000000001027983 */ /* 0x003ea20000100a00 */
[----:B------:R-:W-:Y:S01]  /*9f40*/  ULDC.64 UR4, c[0x0][0x650] ;  /* 0x0001940000047ab9 */ /* 0x000fe20000000a00 */
[----:B------:R0:W-:Y:S01]  /*9f50*/  SYNCS.ARRIVE.TRANS64.A1T0 RZ, [R162+UR45], RZ ;  /* 0x000000ffa2ff79a7 */ /* 0x0001e2000810002d */
[----:B------:R-:W-:Y:S01]  /*9f60*/  PRMT R0, RZ, 0x7610, R0 ;  /* 0x00007610ff007816 */ /* 0x000fe20000000000 */
[----:B-----5:R-:W-:Y:S02]  /*9f70*/  IMAD.MOV.U32 R19, RZ, RZ, -0x1 ;  /* 0xffffffffff137424 */ /* 0x020fe400078e00ff */
[----:B------:R-:W-:Y:S01]  /*9f80*/  IMAD.MOV.U32 R22, RZ, RZ, -0x1 ;  /* 0xffffffffff167424 */ /* 0x000fe200078e00ff */
[----:B--2---:R-:W-:-:S04]  /*9f90*/  LEA R18, P0, R2, R18, 0x1 ;  /* 0x0000001202127211 */ /* 0x004fc800078008ff */
[----:B------:R-:W-:Y:S01]  /*9fa0*/  LEA.HI.X R17, R2, R17, R23, 0x1, P0 ;  /* 0x0000001102117211 */ /* 0x000fe200000f0c17 */
[----:B------:R-:W-:Y:S01]  /*9fb0*/  IMAD.MOV.U32 R2, RZ, RZ, -0x1 ;  /* 0xffffffffff027424 */ /* 0x000fe200078e00ff */
[----:B------:R-:W-:-:S04]  /*9fc0*/  ISETP.GE.U32.AND P0, PT, R18, UR4, PT ;  /* 0x0000000412007c0c */ /* 0x000fc8000bf06070 */
[----:B------:R-:W-:-:S13]  /*9fd0*/  ISETP.GE.U32.AND.EX P0, PT, R17, UR5, PT, P0 ;  /* 0x0000000511007c0c */ /* 0x000fda000bf06100 */
[----:B0-----:R-:W-:Y:S05]  /*9fe0*/  @P0 BRA `(.L_x_291) ;  /* 0x0000000400700947 */ /* 0x001fea0003800000 */
[----:B------:R-:W0:Y:S01]  /*9ff0*/  S2R R10, SR_CTAID.X ;  /* 0x00000000000a7919 */ /* 0x000e220000002500 */
[----:B------:R-:W1:Y:S01]  /*a000*/  LDC.64 R8, c[0x0][0x628] ;  /* 0x00018a00ff087b82 */ /* 0x000e620000000a00 */
[----:B------:R-:W-:Y:S01]  /*a010*/  ULDC UR4, c[0x0][0x150] ;  /* 0x0000540000047ab9 */ /* 0x000fe20000000800 */
[----:B---34-:R-:W-:Y:S01]  /*a020*/  IMAD.MOV.U32 R6, RZ, RZ, R18 ;  /* 0x000000ffff067224 */ /* 0x018fe200078e0012 */
[----:B------:R-:W2:Y:S01]  /*a030*/  S2R R20, SR_CTAID.Y ;  /* 0x0000000000147919 */ /* 0x000ea20000002600 */
[----:B------:R-:W-:-:S04]  /*a040*/  IMAD.MOV.U32 R7, RZ, RZ, R17 ;  /* 0x000000ffff077224 */ /* 0x000fc800078e0011 */
[----:B------:R-:W3:Y:S08]  /*a050*/  LDC R15, c[0x0][0x144] ;  /* 0x00005100ff0f7b82 */ /* 0x000ef00000000800 */
[----:B------:R-:W4:Y:S08]  /*a060*/  LDC R0, c[0x0][0x630] ;  /* 0x00018c00ff007b82 */ /* 0x000f300000000800 */
[----:B------:R-:W2:Y:S01]  /*a070*/  LDC.64 R12, c[0x0][0x620] ;  /* 0x00018800ff0c7b82 */ /* 0x000ea20000000a00 */
[----:B-1----:R-:W-:-:S04]  /*a080*/  ISETP.NE.U32.AND P0, PT, R8, RZ, PT ;  /* 0x000000ff0800720c */ /* 0x002fc80003f05070 */
[----:B------:R-:W-:Y:S02]  /*a090*/  ISETP.NE.AND.EX P0, PT, R9, RZ, PT, P0 ;  /* 0x000000ff0900720c */ /* 0x000fe40003f05300 */
[----:B0-----:R-:W-:-:S05]  /*a0a0*/  I2FP.F32.U32 R2, R10 ;  /* 0x0000000a00027245 */ /* 0x001fca0000201000 */
[----:B------:R-:W-:-:S04]  /*a0b0*/  FMUL R2, R2, UR4 ;  /* 0x0000000402027c20 */ /* 0x000fc80008400000 */
[----:B------:R0:W1:Y:S02]  /*a0c0*/  F2I.U32.TRUNC.NTZ R14, R2 ;  /* 0x00000002000e7305 */ /* 0x000064000020f000 */
[----:B---34-:R-:W-:Y:S05]  /*a0d0*/  @!P0 BRA `(.L_x_292) ;  /* 0x0000000000288947 */ /* 0x018fea0003800000 */
[----:B------:R-:W3:Y:S02]  /*a0e0*/  LDC R3, c[0x0][0x634] ;  /* 0x00018d00ff037b82 */ /* 0x000ee40000000800 */
[----:B---3--:R-:W-:-:S05]  /*a0f0*/  IADD3 R7, P0, R18, R3, RZ ;  /* 0x0000000312077210 */ /* 0x008fca0007f1e0ff */
[----:B------:R-:W-:-:S04]  /*a100*/  IMAD.X R11, RZ, RZ, R17, P0 ;  /* 0x000000ffff0b7224 */ /* 0x000fc800000e0611 */
[----:B0-----:R-:W-:-:S04]  /*a110*/  IMAD.WIDE.U32 R2, R11, R8, RZ ;  /* 0x000000080b027225 */ /* 0x001fc800078e00ff */
[----:B------:R-:W-:-:S04]  /*a120*/  IMAD.WIDE.U32 R4, P0, R7, R9, R2 ;  /* 0x0000000907047225 */ /* 0x000fc80007800002 */
[----:B------:R-:W-:-:S04]  /*a130*/  IMAD.WIDE.U32 R2, R7, R8, RZ ;  /* 0x0000000807027225 */ /* 0x000fc800078e00ff */
[----:B------:R-:W-:Y:S01]  /*a140*/  IMAD.X R7, RZ, RZ, RZ, P0 ;  /* 0x000000ffff077224 */ /* 0x000fe200000e06ff */
[----:B------:R-:W-:Y:S01]  /*a150*/  IADD3 RZ, P0, R3, R4, RZ ;  /* 0x0000000403ff7210 */ /* 0x000fe20007f1e0ff */
[----:B------:R-:W-:-:S04]  /*a160*/  IMAD.MOV.U32 R6, RZ, RZ, R5 ;  /* 0x000000ffff067224 */ /* 0x000fc800078e0005 */
[----:B------:R-:W-:-:S08]  /*a170*/  IMAD.WIDE.U32.X R6, R11, R9, R6, P0 ;  /* 0x000000090b067225 */ /* 0x000fd000000e0406 */
.L_x_292:
[----:B------:R-:W3:Y:S01]  /*a180*/  LDC.64 R26, c[0x0][0x640] ;  /* 0x00019000ff1a7b82 */ /* 0x000ee20000000a00 */
[-C--:B------:R-:W-:Y:S01]  /*a190*/  SHF.R.U64 R11, R6, R0.reuse, R7 ;  /* 0x00000000060b7219 */ /* 0x080fe20000001207 */
[----:B------:R-:W-:Y:S01]  /*a1a0*/  IMAD.MOV.U32 R19, RZ, RZ, R17 ;  /* 0x000000ffff137224 */ /* 0x000fe200078e0011 */
[----:B------:R-:W-:Y:S01]  /*a1b0*/  SHF.R.U32.HI R0, RZ, R0, R7 ;  /* 0x00000000ff007219 */ /* 0x000fe20000011607 */
[----:B-1----:R-:W-:Y:S01]  /*a1c0*/  IMAD.MOV R14, RZ, RZ, -R14 ;  /* 0x000000ffff0e7224 */ /* 0x002fe200078e0a0e */
[----:B------:R-:W-:Y:S01]  /*a1d0*/  IADD3 R5, P0, RZ, -R11, RZ ;  /* 0x8000000bff057210 */ /* 0x000fe20007f1e0ff */
[----:B------:R-:W-:Y:S01]  /*a1e0*/  ULDC UR4, c[0x0][0x154] ;  /* 0x0000550000047ab9 */ /* 0x000fe20000000800 */
[----:B------:R-:W-:Y:S01]  /*a1f0*/  IMAD.MOV.U32 R7, RZ, RZ, 0x1 ;  /* 0x00000001ff077424 */ /* 0x000fe200078e00ff */
[----:B------:R-:W1:Y:S01]  /*a200*/  LDC R4, c[0x0][0x618] ;  /* 0x00018600ff047b82 */ /* 0x000e620000000800 */
[----:B------:R-:W-:Y:S02]  /*a210*/  IMAD R22, R15, R14, R10 ;  /* 0x0000000e0f167224 */ /* 0x000fe400078e020a */
[----:B------:R-:W-:-:S04]  /*a220*/  IMAD.X R3, RZ, RZ, ~R0, P0 ;  /* 0x000000ffff037224 */ /* 0x000fc800000e0e00 */
[-C--:B--2---:R-:W-:Y:S01]  /*a230*/  IMAD R0, R3, R12.reuse, RZ ;  /* 0x0000000c03007224 */ /* 0x084fe200078e02ff */
[----:B------:R-:W2:Y:S01]  /*a240*/  LDC R6, c[0x0][0x608] ;  /* 0x00018200ff067b82 */ /* 0x000ea20000000800 */
[----:B0-----:R-:W-:-:S04]  /*a250*/  IMAD.WIDE.U32 R2, R5, R12, R18 ;  /* 0x0000000c05027225 */ /* 0x001fc800078e0012 */
[----:B------:R-:W-:Y:S01]  /*a260*/  IMAD R5, R5, R13, R0 ;  /* 0x0000000d05057224 */ /* 0x000fe200078e0200 */
[----:B------:R-:W-:Y:S02]  /*a270*/  I2FP.F32.U32 R0, R20 ;  /* 0x0000001400007245 */ /* 0x000fe40000201000 */
[----:B------:R-:W0:Y:S01]  /*a280*/  LDC R24, c[0x0][0x658] ;  /* 0x00019600ff187b82 */ /* 0x000e220000000800 */
[----:B------:R-:W-:Y:S01]  /*a290*/  IMAD.IADD R3, R3, 0x1, R5 ;  /* 0x0000000103037824 */ /* 0x000fe200078e0205 */
[----:B---3--:R-:W-:Y:S01]  /*a2a0*/  ISETP.NE.U32.AND P0, PT, R26, RZ, PT ;  /* 0x000000ff1a00720c */ /* 0x008fe20003f05070 */
[----:B------:R-:W-:Y:S01]  /*a2b0*/  FMUL R0, R0, UR4 ;  /* 0x0000000400007c20 */ /* 0x000fe20008400000 */
[----:B------:R-:W-:Y:S02]  /*a2c0*/  IMAD.MOV.U32 R5, RZ, RZ, -0x1 ;  /* 0xffffffffff057424 */ /* 0x000fe400078e00ff */
[----:B------:R-:W-:Y:S01]  /*a2d0*/  ISETP.NE.AND.EX P0, PT, R27, RZ, PT, P0 ;  /* 0x000000ff1b00720c */ /* 0x000fe20003f05300 */
[----:B------:R3:W4:Y:S01]  /*a2e0*/  F2I.U32.TRUNC.NTZ R12, R0 ;  /* 0x00000000000c7305 */ /* 0x000722000020f000 */
[----:B------:R-:W3:Y:S01]  /*a2f0*/  LDC R15, c[0x0][0x148] ;  /* 0x00005200ff0f7b82 */ /* 0x000ee20000000800 */
[----:B-1----:R-:W-:-:S02]  /*a300*/  SHF.R.U64 R10, R2, R4, R3 ;  /* 0x00000004020a7219 */ /* 0x002fc40000001203 */
[----:B------:R-:W-:-:S05]  /*a310*/  SHF.R.U32.HI R3, RZ, R4, R3 ;  /* 0x00000004ff037219 */ /* 0x000fca0000011603 */
[----:B------:R-:W1:Y:S01]  /*a320*/  LDC R14, c[0x0][0x600] ;  /* 0x00018000ff0e7b82 */ /* 0x000e620000000800 */
[-CC-:B--2---:R-:W-:Y:S02]  /*a330*/  SHF.R.U64 R8, R10, R6.reuse, R3.reuse ;  /* 0x000000060a087219 */ /* 0x184fe40000001203 */
[----:B------:R-:W-:-:S05]  /*a340*/  SHF.R.U32.HI R3, RZ, R6, R3 ;  /* 0x00000006ff037219 */ /* 0x000fca0000011603 */
[----:B------:R-:W2:Y:S01]  /*a350*/  LDC R21, c[0x0][0x648] ;  /* 0x00019200ff157b82 */ /* 0x000ea20000000800 */
[-CC-:B0-----:R-:W-:Y:S02]  /*a360*/  SHF.R.U64 R13, R8, R24.reuse, R3.reuse ;  /* 0x00000018080d7219 */ /* 0x181fe40000001203 */
[-C--:B------:R-:W-:Y:S02]  /*a370*/  SHF.L.U32 R5, R5, R24.reuse, RZ ;  /* 0x0000001805057219 */ /* 0x080fe400000006ff */
[-C--:B------:R-:W-:Y:S01]  /*a380*/  SHF.R.U32.HI R3, RZ, R24.reuse, R3 ;  /* 0x00000018ff037219 */ /* 0x080fe20000011603 */
[----:B------:R-:W-:Y:S01]  /*a390*/  IMAD.MOV.U32 R2, RZ, RZ, R13 ;  /* 0x000000ffff027224 */ /* 0x000fe200078e000d */
[----:B------:R-:W-:Y:S01]  /*a3a0*/  SHF.L.U32 R24, R7, R24, RZ ;  /* 0x0000001807187219 */ /* 0x000fe200000006ff */
[----:B------:R-:W0:Y:S01]  /*a3b0*/  LDC R25, c[0x0][0x638] ;  /* 0x00018e00ff197b82 */ /* 0x000e220000000800 */
[----:B------:R-:W-:-:S07]  /*a3c0*/  LOP3.LUT R19, RZ, R5, RZ, 0x33, !PT ;  /* 0x00000005ff137212 */ /* 0x000fce00078e33ff */
[----:B------:R-:W0:Y:S01]  /*a3d0*/  LDC R28, c[0x0][0x610] ;  /* 0x00018400ff1c7b82 */ /* 0x000e220000000800 */
[----:B----4-:R-:W-:Y:S05]  /*a3e0*/  @!P0 BRA `(.L_x_293) ;  /* 0x0000000000288947 */ /* 0x010fea0003800000 */
[----:B---3--:R-:W3:Y:S02]  /*a3f0*/  LDC R0, c[0x0][0x64c] ;  /* 0x00019300ff007b82 */ /* 0x008ee40000000800 */
[----:B---3--:R-:W-:-:S05]  /*a400*/  IADD3 R7, P0, R13, R0, RZ ;  /* 0x000000000d077210 */ /* 0x008fca0007f1e0ff */
        /* <DEDUP_REMOVED lines=8> */
.L_x_293:
[----:B------:R-:W4:Y:S01]  /*a490*/  LDC R4, c[0x0][0x65c] ;  /* 0x00019700ff047b82 */ /* 0x000f220000000800 */
[----:B--23--:R-:W-:Y:S01]  /*a4a0*/  SHF.R.U64 R0, R2, R21, R3 ;  /* 0x0000001502007219 */ /* 0x00cfe20000001203 */
[----:B-1----:R-:W-:Y:S01]  /*a4b0*/  VIADD R3, R14, 0xffffffff ;  /* 0xffffffff0e037836 */ /* 0x002fe20000000000 */
[----:B------:R-:W-:Y:S01]  /*a4c0*/  LOP3.LUT R19, R8, R19, RZ, 0xc0, !PT ;  /* 0x0000001308137212 */ /* 0x000fe200078ec0ff */
[----:B------:R-:W-:Y:S02]  /*a4d0*/  IMAD.MOV R12, RZ, RZ, -R12 ;  /* 0x000000ffff0c7224 */ /* 0x000fe400078e0a0c */
[----:B------:R-:W-:Y:S01]  /*a4e0*/  IMAD.MOV R2, RZ, RZ, -R0 ;  /* 0x000000ffff027224 */ /* 0x000fe200078e0a00 */
[----:B------:R-:W-:Y:S01]  /*a4f0*/  LOP3.LUT R3, R10, R3, RZ, 0xc0, !PT ;  /* 0x000000030a037212 */ /* 0x000fe200078ec0ff */
[----:B------:R-:W-:Y:S02]  /*a500*/  IMAD R19, R24, R0, R19 ;  /* 0x0000000018137224 */ /* 0x000fe400078e0213 */
[----:B0-----:R-:W-:-:S04]  /*a510*/  IMAD R0, R2, R25, R13 ;  /* 0x0000001902007224 */ /* 0x001fc800078e020d */
[----:B------:R-:W-:Y:S01]  /*a520*/  IMAD R2, R0, R14, R3 ;  /* 0x0000000e00027224 */ /* 0x000fe200078e0203 */
[----:B----4-:R-:W-:Y:S01]  /*a530*/  ISETP.NE.AND P0, PT, R4, 0x1, PT ;  /* 0x000000010400780c */ /* 0x010fe20003f05270 */
[----:B------:R-:W-:-:S05]  /*a540*/  IMAD.MOV.U32 R4, RZ, RZ, 0x1 ;  /* 0x00000001ff047424 */ /* 0x000fca00078e00ff */
[----:B------:R-:W-:-:S07]  /*a550*/  PRMT R0, R4, 0x7610, R0 ;  /* 0x0000761004007816 */ /* 0x000fce0000000000 */
[----:B------:R-:W-:-:S04]  /*a560*/  @P0 IMAD R22, R15, R12, R20 ;  /* 0x0000000c0f160224 */ /* 0x000fc800078e0214 */
[----:B------:R-:W-:-:S05]  /*a570*/  IMAD R19, R19, R28, R22 ;  /* 0x0000001c13137224 */ /* 0x000fca00078e0216 */
[----:B------:R-:W-:Y:S02]  /*a580*/  SEL R22, R2, R19, !P0 ;  /* 0x0000001302167207 */ /* 0x000fe40004000000 */
[----:B------:R-:W-:Y:S01]  /*a590*/  SEL R19, R19, R2, !P0 ;  /* 0x0000000213137207 */ /* 0x000fe20004000000 */
[----:B------:R-:W-:-:S07]  /*a5a0*/  IMAD.MOV.U32 R2, RZ, RZ, R11 ;  /* 0x000000ffff027224 */ /* 0x000fce00078e000b */
.L_x_291:
[----:B------:R-:W-:Y:S02]  /*a5b0*/  LOP3.LUT P0, RZ, R0, 0xff, RZ, 0xc0, !PT ;  /* 0x000000ff00ff7812 */ /* 0x000fe4000780c0ff */
[----:B------:R-:W-:-:S11]  /*a5c0*/  LOP3.LUT R175, R175, 0x1, RZ, 0x3c, !PT ;  /* 0x00000001afaf7812 */ /* 0x000fd600078e3cff */
[----:B------:R-:W-:Y:S05]  /*a5d0*/  @P0 BRA `(.L_x_294) ;  /* 0xffffff7000240947 */ /* 0x000fea000383ffff */
[----:B------:R-:W-:Y:S05]  /*a5e0*/  EXIT ;  /* 0x000000000000794d */ /* 0x000fea0003800000 */
.L_x_17:
[----:B------:R-:W-:-:S08]  /*a5f0*/  ISETP.NE.AND P0, PT, R5, RZ, PT ;  /* 0x000000ff0500720c */ /* 0x000fd00003f05270 */
[----:B0-----:R-:W0:-:S00]  /*a600*/  USETMAXREG.DEALLOC.CTAPOOL 0x28 ;  /* 0x00000028000079c8 */ /* 0x001e0000080e0500 */
[----:B------:R-:W-:Y:S05]  /*a610*/  @P0 EXIT ;  /* 0x000000000000094d */ /* 0x000fea0003800000 */
[----:B0-----:R-:W-:Y:S01]  /*a620*/  LOP3.LUT P0, RZ, R8, 0xff, RZ, 0xc0, !PT ;  /* 0x000000ff08ff7812 */ /* 0x001fe2000780c0ff */
[----:B------:R-:W-:Y:S02]  /*a630*/  IMAD.MOV.U32 R0, RZ, RZ, 0x1 ;  /* 0x00000001ff007424 */ /* 0x000fe400078e00ff */
[----:B------:R-:W-:-:S10]  /*a640*/  IMAD.MOV.U32 R8, RZ, RZ, RZ ;  /* 0x000000ffff087224 */ /* 0x000fd400078e00ff */
[----:B------:R-:W-:Y:S05]  /*a650*/  @!P0 BRA `(.L_x_295) ;  /* 0x0000000c003c8947 */ /* 0x000fea0003800000 */
[----:B------:R-:W0:Y:S01]  /*a660*/  S2R R7, SR_CgaCtaId ;  /* 0x0000000000077919 */ /* 0x000e220000008800 */
[----:B------:R-:W-:Y:S01]  /*a670*/  LOP3.LUT P0, RZ, R4, 0x1f, RZ, 0xc0, !PT ;  /* 0x0000001f04ff7812 */ /* 0x000fe2000780c0ff */
[----:B------:R-:W-:Y:S01]  /*a680*/  ULDC UR5, c[0x0][0x658] ;  /* 0x0001960000057ab9 */ /* 0x000fe20000000800 */
[----:B------:R-:W-:Y:S01]  /*a690*/  UMOV UR6, 0xffffffff ;  /* 0xffffffff00067882 */ /* 0x000fe20000000000 */
[----:B------:R-:W-:Y:S01]  /*a6a0*/  BSSY B0, `(.L_x_295) ;  /* 0x00000ca000007945 */ /* 0x000fe20003800000 */
[----:B------:R-:W-:Y:S01]  /*a6b0*/  USHF.L.U32 UR6, UR6, UR5, URZ ;  /* 0x0000000506067299 */ /* 0x000fe2000800063f */
[C---:B------:R-:W-:Y:S01]  /*a6c0*/  ISETP.NE.AND P2, PT, R3.reuse, RZ, PT ;  /* 0x000000ff0300720c */ /* 0x040fe20003f45270 */
[----:B------:R-:W-:Y:S01]  /*a6d0*/  IMAD.MOV.U32 R9, RZ, RZ, 0x1 ;  /* 0x00000001ff097424 */ /* 0x000fe200078e00ff */
[----:B------:R-:W-:Y:S01]  /*a6e0*/  ISETP.NE.OR P0, PT, R3, RZ, !P0 ;  /* 0x000000ff0300720c */ /* 0x000fe20004705670 */
[----:B------:R-:W-:Y:S01]  /*a6f0*/  IMAD.MOV.U32 R0, RZ, RZ, 0x1 ;  /* 0x00000001ff007424 */ /* 0x000fe200078e00ff */
[----:B------:R-:W-:Y:S01]  /*a700*/  LOP3.LUT R6, R16, 0x2, RZ, 0xfc, !PT ;  /* 0x0000000210067812 */ /* 0x000fe200078efcff */
[----:B------:R-:W-:Y:S01]  /*a710*/  IMAD.MOV.U32 R8, RZ, RZ, RZ ;  /* 0x000000ffff087224 */ /* 0x000fe200078e00ff */
[----:B------:R-:W-:Y:S01]  /*a720*/  ULDC UR4, c[0x0][0x600] ;  /* 0x0001800000047ab9 */ /* 0x000fe20000000800 */
[----:B------:R-:W-:Y:S01]  /*a730*/  UMOV UR7, 0x1 ;  /* 0x0000000100077882 */ /* 0x000fe20000000000 */
[----:B------:R-:W-:-:S02]  /*a740*/  UIADD3 UR19, UR40, 0x1, URZ ;  /* 0x0000000128137890 */ /* 0x000fc4000fffe03f */
[----:B------:R-:W-:Y:S02]  /*a750*/  UIADD3 UR15, UR4, -0x1, URZ ;  /* 0xffffffff040f7890 */ /* 0x000fe4000fffe03f */
[----:B------:R-:W-:Y:S02]  /*a760*/  USHF.L.U32 UR17, UR7, UR5, URZ ;  /* 0x0000000507117299 */ /* 0x000fe4000800063f */
[----:B------:R-:W-:Y:S01]  /*a770*/  ULOP3.LUT UR16, URZ, UR6, URZ, 0x33, !UPT ;  /* 0x000000063f107292 */ /* 0x000fe2000f8e333f */
[----:B------:R-:W-:Y:S01]  /*a780*/  ULDC.64 UR20, c[0x0][0x198] ;  /* 0x0000660000147ab9 */ /* 0x000fe20000000a00 */
[C---:B0-----:R-:W-:Y:S02]  /*a790*/  IMAD.SHL.U32 R10, R7.reuse, 0x80, RZ ;  /* 0x00000080070a7824 */ /* 0x041fe400078e00ff */
[----:B------:R-:W-:-:S03]  /*a7a0*/  IMAD.SHL.U32 R7, R7, 0x2000, RZ ;  /* 0x0000200007077824 */ /* 0x000fc600078e00ff */
[----:B------:R-:W-:Y:S02]  /*a7b0*/  LOP3.LUT R10, R10, 0x80, RZ, 0xc0, !PT ;  /* 0x000000800a0a7812 */ /* 0x000fe400078ec0ff */
[----:B------:R-:W-:-:S07]  /*a7c0*/  LOP3.LUT R7, R7, 0x2000, RZ, 0xc0, !PT ;  /* 0x0000200007077812 */ /* 0x000fce00078ec0ff */
.L_x_307:
[----:B------:R-:W-:-:S03]  /*a7d0*/  UMOV UR4, 0xffffffff ;  /* 0xffffffff00047882 */ /* 0x000fc60000000000 */
[----:B------:R-:W-:Y:S05]  /*a7e0*/  BRA.DIV UR4, `(.L_x_296) ;  /* 0x0000000e04c87947 */ /* 0x000fea000b800000 */
[----:B------:R-:W-:-:S13]  /*a7f0*/  ELECT P6, URZ, PT ;  /* 0x00000000003f782f */ /* 0x000fda00038c0000 */
.L_x_319:
[----:B------:R-:W0:Y:S01]  /*a800*/  LDC R3, c[0x0][0x28c] ;  /* 0x0000a300ff037b82 */ /* 0x000e220000000800 */
[----:B------:R-:W-:Y:S01]  /*a810*/  BSSY B1, `(.L_x_297) ;  /* 0x0000039000017945 */ /* 0x000fe20003800000 */
[----:B0-----:R-:W-:-:S13]  /*a820*/  ISETP.LT.OR P6, PT, R3, 0x1, !P6 ;  /* 0x000000010300780c */ /* 0x001fda00077c1670 */
[----:B------:R-:W-:Y:S05]  /*a830*/  @P6 BRA `(.L_x_298) ;  /* 0x0000000000d86947 */ /* 0x000fea0003800000 */
[----:B------:R-:W-:Y:S02]  /*a840*/  IMAD R22, R22, 0x100, R10 ;  /* 0x0000010016167824 */ /* 0x000fe400078e020a */
[----:B------:R-:W-:Y:S02]  /*a850*/  IMAD.SHL.U32 R19, R19, 0x40, RZ ;  /* 0x0000004013137824 */ /* 0x000fe400078e00ff */
[----:B------:R-:W-:Y:S02]  /*a860*/  IMAD.MOV.U32 R14, RZ, RZ, RZ ;  /* 0x000000ffff0e7224 */ /* 0x000fe400078e00ff */
[----:B------:R-:W-:Y:S02]  /*a870*/  IMAD.U32 R15, RZ, RZ, UR19 ;  /* 0x00000013ff0f7e24 */ /* 0x000fe4000f8e00ff */
[----:B------:R-:W-:Y:S02]  /*a880*/  IMAD.MOV.U32 R3, RZ, RZ, R0 ;  /* 0x000000ffff037224 */ /* 0x000fe400078e0000 */
[----:B------:R-:W-:-:S07]  /*a890*/  IMAD.MOV.U32 R4, RZ, RZ, R8 ;  /* 0x000000ffff047224 */ /* 0x000fce00078e0008 */
.L_x_302:
[----:B------:R-:W0:Y:S01]  /*a8a0*/  S2R R12, SR_CgaCtaId ;  /* 0x00000000000c7919 */ /* 0x000e220000008800 */
[----:B------:R-:W-:Y:S01]  /*a8b0*/  MOV R5, 0x400 ;  /* 0x0000040000057802 */ /* 0x000fe20000000f00 */
[----:B------:R-:W1:Y:S03]  /*a8c0*/  @!P2 LDC R11, c[0x0][0x500] ;  /* 0x00014000ff0bab82 */ /* 0x000e660000000800 */
[----:B0-----:R-:W-:Y:S02]  /*a8d0*/  LEA R13, R12, R5, 0x18 ;  /* 0x000000050c0d7211 */ /* 0x001fe400078ec0ff */
[----:B------:R-:W-:-:S03]  /*a8e0*/  SHF.L.U32 R5, R3, 0x1f, RZ ;  /* 0x0000001f03057819 */ /* 0x000fc600000006ff */
[----:B------:R-:W-:-:S04]  /*a8f0*/  IMAD R12, R4, 0x8, R13 ;  /* 0x00000008040c7824 */ /* 0x000fc800078e020d */
[----:B------:R-:W0:Y:S02]  /*a900*/  SYNCS.PHASECHK.TRANS64.TRYWAIT P1, [R12+URZ+0x18], R5 ;  /* 0x000018050c0075a7 */ /* 0x000e24000802017f */
[----:B01----:R-:W-:Y:S05]  /*a910*/  @!P1 BRA `(.L_x_299) ;  /* 0x0000000c009c9947 */ /* 0x003fea0003800000 */
.L_x_320:
[----:B0-----:R-:W-:Y:S01]  /*a920*/  PRMT R5, R6, 0x9910, RZ ;  /* 0x0000991006057816 */ /* 0x001fe200000000ff */
[----:B------:R0:W-:Y:S03]  /*a930*/  @!P2 SYNCS.ARRIVE.TRANS64 RZ, [R12+URZ], R11 ;  /* 0x0000000b0cffa9a7 */ /* 0x0001e6000800003f */
[----:B------:R-:W-:-:S13]  /*a940*/  ISETP.NE.AND P1, PT, R5, 0x2, PT ;  /* 0x000000020500780c */ /* 0x000fda0003f25270 */
[----:B0-----:R-:W-:Y:S05]  /*a950*/  @P1 BRA `(.L_x_300) ;  /* 0x0000000000041947 */ /* 0x001fea0003800000 */
[----:B------:R-:W-:Y:S01]  /*a960*/  BPT.TRAP 0x1 ;  /* 0x000000040000795c */ /* 0x000fe20000300000 */
.L_x_300:
[----:B------:R-:W-:Y:S05]  /*a970*/  @P0 BRA `(.L_x_301) ;  /* 0x0000000000040947 */ /* 0x000fea0003800000 */
[----:B------:R-:W-:Y:S01]  /*a980*/  BPT.TRAP 0x1 ;  /* 0x000000040000795c */ /* 0x000fe20000300000 */
.L_x_301:
[----:B------:R-:W-:Y:S01]  /*a990*/  IMAD R5, R4, 0x4000, R7 ;  /* 0x0000400004057824 */ /* 0x000fe200078e0207 */
[----:B------:R-:W-:Y:S01]  /*a9a0*/  R2UR UR9, R12 ;  /* 0x000000000c0972ca */ /* 0x000fe200000e0000 */
[C-C-:B------:R-:W-:Y:S01]  /*a9b0*/  IMAD R11, R4.reuse, 0x2000, R13.reuse ;  /* 0x00002000040b7824 */ /* 0x140fe200078e020d */
[----:B------:R-:W-:Y:S01]  /*a9c0*/  UIADD3 UR4, UP0, UR20, 0xf0, URZ ;  /* 0x000000f014047890 */ /* 0x000fe2000ff1e03f */
[----:B------:R-:W-:Y:S01]  /*a9d0*/  IMAD R5, R5, 0x2, R13 ;  /* 0x0000000205057824 */ /* 0x000fe200078e020d */
[----:B------:R-:W-:Y:S01]  /*a9e0*/  R2UR UR11, R19 ;  /* 0x00000000130b72ca */ /* 0x000fe200000e0000 */
[----:B------:R-:W-:Y:S01]  /*a9f0*/  VIADD R15, R15, 0xffffffff ;  /* 0xffffffff0f0f7836 */ /* 0x000fe20000000000 */
[----:B------:R-:W-:Y:S01]  /*aa00*/  R2UR UR5, R11 ;  /* 0x000000000b0572ca */ /* 0x000fe200000e0000 */
[----:B------:R-:W-:Y:S01]  /*aa10*/  UIADD3 UR22, UP1, UR20, 0x1f0, URZ ;  /* 0x000001f014167890 */ /* 0x000fe2000ff3e03f */
[----:B------:R-:W-:Y:S01]  /*aa20*/  R2UR UR8, R5 ;  /* 0x00000000050872ca */ /* 0x000fe200000e0000 */
[----:B------:R-:W-:Y:S01]  /*aa30*/  VIADD R4, R4, 0x1 ;  /* 0x0000000104047836 */ /* 0x000fe20000000000 */
[----:B------:R-:W-:Y:S01]  /*aa40*/  R2UR UR10, R14 ;  /* 0x000000000e0a72ca */ /* 0x000fe200000e0000 */
[----:B------:R-:W-:Y:S01]  /*aa50*/  UIADD3.X UR23, URZ, UR21, URZ, UP1, !UPT ;  /* 0x000000153f177290 */ /* 0x000fe20008ffe43f */
[----:B------:R-:W-:Y:S01]  /*aa60*/  R2UR UR12, R2 ;  /* 0x00000000020c72ca */ /* 0x000fe200000e0000 */
[----:B------:R-:W-:Y:S01]  /*aa70*/  UMOV UR6, 0x0 ;  /* 0x0000000000067882 */ /* 0x000fe20000000000 */
[----:B------:R-:W-:Y:S01]  /*aa80*/  R2UR UR18, R22 ;  /* 0x00000000161272ca */ /* 0x000fe200000e0000 */
[----:B------:R-:W-:Y:S01]  /*aa90*/  UMOV UR7, 0x10000000 ;  /* 0x1000000000077882 */ /* 0x000fe20000000000 */
[----:B------:R-:W-:Y:S01]  /*aaa0*/  ISETP.GT.AND P3, PT, R15, 0x1, PT ;  /* 0x000000010f00780c */ /* 0x000fe20003f64270 */
[----:B------:R-:W-:Y:S01]  /*aab0*/  UMOV UR24, 0x30000 ;  /* 0x0003000000187882 */ /* 0x000fe20000000000 */
[----:B------:R-:W-:Y:S01]  /*aac0*/  ISETP.NE.AND P1, PT, R4, 0x3, PT ;  /* 0x000000030400780c */ /* 0x000fe20003f25270 */
[----:B------:R-:W-:Y:S01]  /*aad0*/  UIADD3 UR13, UR5, 0x100, URZ ;  /* 0x00000100050d7890 */ /* 0x000fe2000fffe03f */
[----:B------:R-:W-:Y:S01]  /*aae0*/  VIADD R14, R14, 0x40 ;  /* 0x000000400e0e7836 */ /* 0x000fe20000000000 */
[----:B------:R-:W-:Y:S01]  /*aaf0*/  UIADD3.X UR5, URZ, UR21, URZ, UP0, !UPT ;  /* 0x000000153f057290 */ /* 0x000fe200087fe43f */
[----:B------:R-:W-:Y:S01]  /*ab00*/  SEL R12, RZ, 0x1, P1 ;  /* 0x00000001ff0c7807 */ /* 0x000fe20000800000 */
[----:B------:R-:W-:Y:S01]  /*ab10*/  UIADD3 UR14, UR8, 0x6100, URZ ;  /* 0x00006100080e7890 */ /* 0x000fe2000fffe03f */
[----:B------:R-:W-:-:S02]  /*ab20*/  SEL R4, R4, RZ, P1 ;  /* 0x000000ff04047207 */ /* 0x000fc40000800000 */
[----:B------:R-:W-:Y:S01]  /*ab30*/  UMOV UR8, UR13 ;  /* 0x0000000d00087c82 */ /* 0x000fe20008000000 */
[----:B------:R-:W-:-:S03]  /*ab40*/  LOP3.LUT R3, R3, R12, RZ, 0x3c, !PT ;  /* 0x0000000c03037212 */ /* 0x000fc600078e3cff */
[----:B------:R0:W-:Y:S02]  /*ab50*/  UTMALDG.3D [UR8], [UR4], desc[UR6] ;  /* 0x00000608040075b4 */ /* 0x0001e40008011000 */
[----:B0-----:R-:W-:Y:S01]  /*ab60*/  UMOV UR8, UR14 ;  /* 0x0000000e00087c82 */ /* 0x001fe20008000000 */
[----:B------:R-:W-:Y:S02]  /*ab70*/  UMOV UR11, UR18 ;  /* 0x00000012000b7c82 */ /* 0x000fe40008000000 */
[----:B------:R0:W-:Y:S02]  /*ab80*/  UTMALDG.3D.MULTICAST [UR8], [UR22], UR24, desc[UR6] ;  /* 0x00000608160073b4 */ /* 0x0001e40008011818 */
[----:B0-----:R-:W-:Y:S05]  /*ab90*/  @P3 BRA `(.L_x_302) ;  /* 0xfffffffc00403947 */ /* 0x001fea000383ffff */
.L_x_298:
[----:B------:R-:W-:Y:S05]  /*aba0*/  BSYNC B1 ;  /* 0x0000000000017941 */ /* 0x000fea0003800000 */
.L_x_297:
[----:B------:R-:W2:Y:S01]  /*abb0*/  LDL.64 R12, [R1] ;  /* 0x00000000010c7983 */ /* 0x000ea20000100a00 */
[----:B------:R-:W-:Y:S01]  /*abc0*/  LOP3.LUT P4, RZ, R9, 0xff, RZ, 0xc0, !PT ;  /* 0x000000ff09ff7812 */ /* 0x000fe2000788c0ff */
[----:B------:R-:W-:Y:S01]  /*abd0*/  VIADD R8, R8, UR40 ;  /* 0x0000002808087c36 */ /* 0x000fe20008000000 */
[----:B------:R-:W-:Y:S01]  /*abe0*/  ULDC.64 UR4, c[0x0][0x650] ;  /* 0x0001940000047ab9 */ /* 0x000fe20000000a00 */
[----:B------:R-:W-:Y:S01]  /*abf0*/  IMAD.U32 R5, RZ, RZ, UR40 ;  /* 0x00000028ff057e24 */ /* 0x000fe2000f8e00ff */
[----:B------:R-:W-:Y:S01]  /*ac00*/  UISETP.GE.U32.AND UP0, UPT, UR40, 0x3, UPT ;  /* 0x000000032800788c */ /* 0x000fe2000bf06070 */
[----:B------:R-:W-:Y:S01]  /*ac10*/  BSSY B1, `(.L_x_303) ;  /* 0x0000070000017945 */ /* 0x000fe20003800000 */
[----:B------:R-:W-:Y:S01]  /*ac20*/  ISETP.GT.U32.AND P1, PT, R8, 0x2, PT ;  /* 0x000000020800780c */ /* 0x000fe20003f24070 */
[----:B------:R-:W-:Y:S01]  /*ac30*/  IMAD.MOV.U32 R19, RZ, RZ, -0x1 ;  /* 0xffffffffff137424 */ /* 0x000fe200078e00ff */
[----:B------:R-:W-:Y:S01]  /*ac40*/  PRMT R9, RZ, 0x7610, R9 ;  /* 0x00007610ff097816 */ /* 0x000fe20000000009 */
[----:B------:R-:W-:Y:S01]  /*ac50*/  IMAD.MOV.U32 R22, RZ, RZ, -0x1 ;  /* 0xffffffffff167424 */ /* 0x000fe200078e00ff */
[----:B------:R-:W-:-:S02]  /*ac60*/  ISETP.LT.U32.AND P1, PT, R5, 0x3, P1 ;  /* 0x000000030500780c */ /* 0x000fc40000f21070 */
[----:B------:R-:W-:Y:S01]  /*ac70*/  PLOP3.LUT P3, PT, PT, PT, UP0, 0x80, 0x0 ;  /* 0x000000000000781c */ /* 0x000fe20003f6f008 */
[----:B------:R-:W0:Y:S01]  /*ac80*/  @P4 S2R R3, SR_CgaCtaId ;  /* 0x0000000000034919 */ /* 0x000e220000008800 */
[----:B------:R-:W-:-:S04]  /*ac90*/  @P4 MOV R2, 0x400 ;  /* 0x0000040000024802 */ /* 0x000fc80000000f00 */
[----:B0-----:R-:W-:Y:S01]  /*aca0*/  @P4 LEA R4, R3, R2, 0x18 ;  /* 0x0000000203044211 */ /* 0x001fe200078ec0ff */
[----:B------:R-:W-:-:S03]  /*acb0*/  IMAD.WIDE.U32 R2, R8, -0x55555555, RZ ;  /* 0xaaaaaaab08027825 */ /* 0x000fc600078e00ff */
[----:B------:R0:W-:Y:S01]  /*acc0*/  @P4 SYNCS.ARRIVE.TRANS64.A1T0 RZ, [R4+URZ+0x68], RZ ;  /* 0x000068ff04ff49a7 */ /* 0x0001e2000810003f */
[----:B------:R-:W-:Y:S01]  /*acd0*/  IMAD.MOV.U32 R2, RZ, RZ, -0x1 ;  /* 0xffffffffff027424 */ /* 0x000fe200078e00ff */
[----:B------:R-:W-:Y:S02]  /*ace0*/  SHF.R.U32.HI R5, RZ, 0x1, R3 ;  /* 0x00000001ff057819 */ /* 0x000fe40000011603 */
[----:B------:R-:W-:-:S03]  /*acf0*/  SEL R3, RZ, 0x1, !P1 ;  /* 0x00000001ff037807 */ /* 0x000fc60004800000 */
[----:B------:R-:W-:Y:S01]  /*ad00*/  IMAD R8, R5, -0x3, R8 ;  /* 0xfffffffd05087824 */ /* 0x000fe200078e0208 */
[----:B------:R-:W-:Y:S02]  /*ad10*/  LOP3.LUT R0, R0, R3, RZ, 0x3c, !PT ;  /* 0x0000000300007212 */ /* 0x000fe400078e3cff */
[----:B------:R-:W-:Y:S02]  /*ad20*/  PRMT R3, RZ, 0x7610, R3 ;  /* 0x00007610ff037816 */ /* 0x000fe40000000003 */
[----:B------:R-:W-:Y:S02]  /*ad30*/  @P3 LOP3.LUT R0, R0, 0x1, R5, 0x78, !PT ;  /* 0x0000000100003812 */ /* 0x000fe400078e7805 */
[----:B--2---:R-:W-:-:S04]  /*ad40*/  IADD3 R18, P4, R18, R12, RZ ;  /* 0x0000000c12127210 */ /* 0x004fc80007f9e0ff */
[----:B------:R-:W-:Y:S01]  /*ad50*/  ISETP.GE.U32.AND P1, PT, R18, UR4, PT ;  /* 0x0000000412007c0c */ /* 0x000fe2000bf26070 */
[----:B------:R-:W-:-:S05]  /*ad60*/  IMAD.X R17, R17, 0x1, R23, P4 ;  /* 0x0000000111117824 */ /* 0x000fca00020e0617 */
[----:B------:R-:W-:-:S13]  /*ad70*/  ISETP.GE.U32.AND.EX P1, PT, R17, UR5, PT, P1 ;  /* 0x0000000511007c0c */ /* 0x000fda000bf26110 */
[----:B0-----:R-:W-:Y:S05]  /*ad80*/  @P1 BRA `(.L_x_304) ;  /* 0x0000000400601947 */ /* 0x001fea0003800000 */
[----:B------:R-:W0:Y:S01]  /*ad90*/  S2R R12, SR_CTAID.X ;  /* 0x00000000000c7919 */ /* 0x000e220000002500 */
[----:B------:R-:W-:Y:S01]  /*ada0*/  ULDC.64 UR4, c[0x0][0x628] ;  /* 0x00018a0000047ab9 */ /* 0x000fe20000000a00 */
[----:B------:R-:W-:Y:S01]  /*adb0*/  ULDC UR7, c[0x0][0x630] ;  /* 0x00018c0000077ab9 */ /* 0x000fe20000000800 */
[----:B------:R-:W-:Y:S01]  /*adc0*/  ISETP.NE.U32.AND P1, PT, RZ, UR4, PT ;  /* 0x00000004ff007c0c */ /* 0x000fe2000bf25070 */
[----:B------:R-:W1:Y:S01]  /*add0*/  S2R R13, SR_CTAID.Y ;  /* 0x00000000000d7919 */ /* 0x000e620000002600 */
[----:B------:R-:W-:Y:S01]  /*ade0*/  ULDC UR8, c[0x0][0x150] ;  /* 0x0000540000087ab9 */ /* 0x000fe20000000800 */
[----:B------:R-:W-:Y:S01]  /*adf0*/  IMAD.MOV.U32 R2, RZ, RZ, R18 ;  /* 0x000000ffff027224 */ /* 0x000fe200078e0012 */
[----:B------:R-:W-:Y:S01]  /*ae00*/  ISETP.NE.AND.EX P1, PT, RZ, UR5, PT, P1 ;  /* 0x00000005ff007c0c */ /* 0x000fe2000bf25310 */
[----:B------:R-:W-:Y:S01]  /*ae10*/  IMAD.MOV.U32 R3, RZ, RZ, R17 ;  /* 0x000000ffff037224 */ /* 0x000fe200078e0011 */
[----:B0-----:R-:W-:-:S11]  /*ae20*/  I2FP.F32.U32 R14, R12 ;  /* 0x0000000c000e7245 */ /* 0x001fd60000201000 */
[----:B------:R-:W-:Y:S05]  /*ae30*/  @!P1 BRA `(.L_x_305) ;  /* 0x0000000000289947 */ /* 0x000fea0003800000 */
[----:B------:R-:W-:Y:S02]  /*ae40*/  ULDC UR6, c[0x0][0x634] ;  /* 0x00018d0000067ab9 */ /* 0x000fe40000000800 */
[----:B------:R-:W-:-:S05]  /*ae50*/  IADD3 R3, P1, R18, UR6, RZ ;  /* 0x0000000612037c10 */ /* 0x000fca000ff3e0ff */
[----:B------:R-:W-:-:S04]  /*ae60*/  IMAD.X R11, RZ, RZ, R17, P1 ;  /* 0x000000ffff0b7224 */ /* 0x000fc800008e0611 */
[----:B------:R-:W-:-:S04]  /*ae70*/  IMAD.WIDE.U32 R4, R11, UR4, RZ ;  /* 0x000000040b047c25 */ /* 0x000fc8000f8e00ff */
[----:B------:R-:W-:-:S04]  /*ae80*/  IMAD.WIDE.U32 R4, P1, R3, UR5, R4 ;  /* 0x0000000503047c25 */ /* 0x000fc8000f820004 */
[----:B------:R-:W-:-:S04]  /*ae90*/  IMAD.WIDE.U32 R2, R3, UR4, RZ ;  /* 0x0000000403027c25 */ /* 0x000fc8000f8e00ff */
[----:B------:R-:W-:Y:S01]  /*aea0*/  IMAD.MOV.U32 R2, RZ, RZ, R5 ;  /* 0x000000ffff027224 */ /* 0x000fe200078e0005 */
[----:B------:R-:W-:Y:S01]  /*aeb0*/  IADD3 RZ, P3, R3, R4, RZ ;  /* 0x0000000403ff7210 */ /* 0x000fe20007f7e0ff */
[----:B------:R-:W-:-:S04]  /*aec0*/  IMAD.X R3, RZ, RZ, RZ, P1 ;  /* 0x000000ffff037224 */ /* 0x000fc800008e06ff */
[----:B------:R-:W-:-:S08]  /*aed0*/  IMAD.WIDE.U32.X R2, R11, UR5, R2, P3 ;  /* 0x000000050b027c25 */ /* 0x000fd000098e0402 */
.L_x_305:
[----:B------:R-:W0:Y:S01]  /*aee0*/  LDC R21, c[0x0][0x65c] ;  /* 0x00019700ff157b82 */ /* 0x000e220000000800 */
[--C-:B------:R-:W-:Y:S01]  /*aef0*/  SHF.R.U64 R11, R2, UR7, R3.reuse ;  /* 0x00000007020b7c19 */ /* 0x100fe20008001203 */
[----:B------:R-:W-:Y:S01]  /*af00*/  FMUL R14, R14, UR8 ;  /* 0x000000080e0e7c20 */ /* 0x000fe20008400000 */
[----:B------:R-:W-:Y:S01]  /*af10*/  SHF.R.U32.HI R2, RZ, UR7, R3 ;  /* 0x00000007ff027c19 */ /* 0x000fe20008011603 */
[----:B------:R-:W-:Y:S01]  /*af20*/  ULDC UR6, c[0x0][0x154] ;  /* 0x0000550000067ab9 */ /* 0x000fe20000000800 */
[----:B------:R-:W-:Y:S01]  /*af30*/  IADD3 R15, P1, RZ, -R11, RZ ;  /* 0x8000000bff0f7210 */ /* 0x000fe20007f3e0ff */
[----:B------:R-:W-:Y:S01]  /*af40*/  ULDC.64 UR4, c[0x0][0x620] ;  /* 0x0001880000047ab9 */ /* 0x000fe20000000a00 */
[----:B-1----:R-:W-:Y:S01]  /*af50*/  I2FP.F32.U32 R3, R13 ;  /* 0x0000000d00037245 */ /* 0x002fe20000201000 */
[----:B------:R-:W1:Y:S01]  /*af60*/  LDC R19, c[0x0][0x144] ;  /* 0x00005100ff137b82 */ /* 0x000e620000000800 */
[----:B------:R-:W2:Y:S01]  /*af70*/  F2I.U32.TRUNC.NTZ R14, R14 ;  /* 0x0000000e000e7305 */ /* 0x000ea2000020f000 */
[----:B------:R-:W-:-:S02]  /*af80*/  IMAD.X R2, RZ, RZ, ~R2, P1 ;  /* 0x000000ffff027224 */ /* 0x000fc400008e0e02 */
[----:B------:R-:W-:Y:S01]  /*af90*/  FMUL R4, R3, UR6 ;  /* 0x0000000603047c20 */ /* 0x000fe20008400000 */
[----:B------:R-:W-:Y:S01]  /*afa0*/  IMAD.MOV.U32 R3, RZ, RZ, R17 ;  /* 0x000000ffff037224 */ /* 0x000fe200078e0011 */
[----:B------:R-:W-:Y:S01]  /*afb0*/  ULDC.64 UR6, c[0x0][0x640] ;  /* 0x0001900000067ab9 */ /* 0x000fe20000000a00 */
[----:B------:R-:W-:Y:S01]  /*afc0*/  IMAD R2, R2, UR4, RZ ;  /* 0x0000000402027c24 */ /* 0x000fe2000f8e02ff */
[----:B------:R-:W3:Y:S01]  /*afd0*/  LDC R20, c[0x0][0x148] ;  /* 0x00005200ff147b82 */ /* 0x000ee20000000800 */
[----:B------:R-:W-:Y:S01]  /*afe0*/  ISETP.NE.U32.AND P1, PT, RZ, UR6, PT ;  /* 0x00000006ff007c0c */ /* 0x000fe2000bf25070 */
[----:B------:R-:W4:Y:S01]  /*aff0*/  F2I.U32.TRUNC.NTZ R4, R4 ;  /* 0x0000000400047305 */ /* 0x000f22000020f000 */
[----:B------:R-:W-:Y:S02]  /*b000*/  IMAD R5, R15, UR5, R2 ;  /* 0x000000050f057c24 */ /* 0x000fe4000f8e0202 */
[----:B------:R-:W-:Y:S01]  /*b010*/  IMAD.MOV.U32 R2, RZ, RZ, R18 ;  /* 0x000000ffff027224 */ /* 0x000fe200078e0012 */
[----:B------:R-:W-:-:S02]  /*b020*/  ISETP.NE.AND.EX P1, PT, RZ, UR7, PT, P1 ;  /* 0x00000007ff007c0c */ /* 0x000fc4000bf25310 */
[----:B0-----:R-:W-:Y:S01]  /*b030*/  ISETP.NE.AND P4, PT, R21, 0x1, PT ;  /* 0x000000011500780c */ /* 0x001fe20003f85270 */
[----:B------:R-:W-:Y:S01]  /*b040*/  IMAD.WIDE.U32 R2, R15, UR4, R2 ;  /* 0x000000040f027c25 */ /* 0x000fe2000f8e0002 */
[----:B------:R-:W-:-:S03]  /*b050*/  ULDC UR4, c[0x0][0x618] ;  /* 0x0001860000047ab9 */ /* 0x000fc60000000800 */
[----:B--2---:R-:W-:Y:S02]  /*b060*/  IMAD.MOV R14, RZ, RZ, -R14 ;  /* 0x000000ffff0e7224 */ /* 0x004fe400078e0a0e */
[----:B------:R-:W-:Y:S02]  /*b070*/  IMAD.IADD R3, R3, 0x1, R5 ;  /* 0x0000000103037824 */ /* 0x000fe400078e0205 */
[----:B-1----:R-:W-:-:S03]  /*b080*/  IMAD R12, R19, R14, R12 ;  /* 0x0000000e130c7224 */ /* 0x002fc600078e020c */
[--C-:B------:R-:W-:Y:S01]  /*b090*/  SHF.R.U64 R14, R2, UR4, R3.reuse ;  /* 0x00000004020e7c19 */ /* 0x100fe20008001203 */
[----:B----4-:R-:W-:Y:S01]  /*b0a0*/  IMAD.MOV R2, RZ, RZ, -R4 ;  /* 0x000000ffff027224 */ /* 0x010fe200078e0a04 */
[----:B------:R-:W-:Y:S01]  /*b0b0*/  SHF.R.U32.HI R3, RZ, UR4, R3 ;  /* 0x00000004ff037c19 */ /* 0x000fe20008011603 */
[----:B------:R-:W-:Y:S02]  /*b0c0*/  ULDC UR4, c[0x0][0x608] ;  /* 0x0001820000047ab9 */ /* 0x000fe40000000800 */
[----:B---3--:R-:W-:Y:S01]  /*b0d0*/  @P4 IMAD R12, R20, R2, R13 ;  /* 0x00000002140c4224 */ /* 0x008fe200078e020d */
[--C-:B------:R-:W-:Y:S02]  /*b0e0*/  SHF.R.U64 R19, R14, UR4, R3.reuse ;  /* 0x000000040e137c19 */ /* 0x100fe40008001203 */
[----:B------:R-:W-:Y:S01]  /*b0f0*/  SHF.R.U32.HI R2, RZ, UR4, R3 ;  /* 0x00000004ff027c19 */ /* 0x000fe20008011603 */
[----:B------:R-:W-:-:S03]  /*b100*/  ULDC UR4, c[0x0][0x658] ;  /* 0x0001960000047ab9 */ /* 0x000fc60000000800 */
[--C-:B------:R-:W-:Y:S02]  /*b110*/  SHF.R.U64 R13, R19, UR4, R2.reuse ;  /* 0x00000004130d7c19 */ /* 0x100fe40008001202 */
[----:B------:R-:W-:-:S03]  /*b120*/  SHF.R.U32.HI R2, RZ, UR4, R2 ;  /* 0x00000004ff027c19 */ /* 0x000fc60008011602 */
[----:B------:R-:W-:Y:S02]  /*b130*/  IMAD.MOV.U32 R4, RZ, RZ, R13 ;  /* 0x000000ffff047224 */ /* 0x000fe400078e000d */
[----:B------:R-:W-:Y:S01]  /*b140*/  IMAD.MOV.U32 R3, RZ, RZ, R2 ;  /* 0x000000ffff037224 */ /* 0x000fe200078e0002 */
[----:B------:R-:W-:Y:S06]  /*b150*/  @!P1 BRA `(.L_x_306) ;  /* 0x00000000002c9947 */ /* 0x000fec0003800000 */
        /* <DEDUP_REMOVED lines=9> */
[----:B------:R-:W-:-:S04]  /*b1f0*/  IMAD.WIDE.U32.X R2, R15, UR7, R2, P3 ;  /* 0x000000070f027c25 */ /* 0x000fc800098e0402 */
[----:B------:R-:W-:-:S07]  /*b200*/  IMAD.MOV.U32 R4, RZ, RZ, R2 ;  /* 0x000000ffff047224 */ /* 0x000fce00078e0002 */
.L_x_306:
[----:B------:R-:W-:Y:S01]  /*b210*/  ULDC UR4, c[0x0][0x648] ;  /* 0x0001920000047ab9 */ /* 0x000fe20000000800 */
[----:B------:R-:W-:Y:S01]  /*b220*/  LOP3.LUT R2, R19, UR16, RZ, 0xc0, !PT ;  /* 0x0000001013027c12 */ /* 0x000fe2000f8ec0ff */
[----:B------:R-:W-:Y:S01]  /*b230*/  ULDC UR5, c[0x0][0x610] ;  /* 0x0001840000057ab9 */ /* 0x000fe20000000800 */
[----:B------:R-:W-:Y:S01]  /*b240*/  SHF.R.U64 R3, R4, UR4, R3 ;  /* 0x0000000404037c19 */ /* 0x000fe20008001203 */
[----:B------:R-:W-:Y:S01]  /*b250*/  ULDC UR4, c[0x0][0x638] ;  /* 0x00018e0000047ab9 */ /* 0x000fe20000000800 */
[----:B------:R-:W-:-:S03]  /*b260*/  LOP3.LUT R14, R14, UR15, RZ, 0xc0, !PT ;  /* 0x0000000f0e0e7c12 */ /* 0x000fc6000f8ec0ff */
[----:B------:R-:W-:Y:S02]  /*b270*/  IMAD.MOV R4, RZ, RZ, -R3 ;  /* 0x000000ffff047224 */ /* 0x000fe400078e0a03 */
[----:B------:R-:W-:Y:S02]  /*b280*/  IMAD R3, R3, UR17, R2 ;  /* 0x0000001103037c24 */ /* 0x000fe4000f8e0202 */
[----:B------:R-:W-:Y:S01]  /*b290*/  IMAD R13, R4, UR4, R13 ;  /* 0x00000004040d7c24 */ /* 0x000fe2000f8e020d */
[----:B------:R-:W-:Y:S01]  /*b2a0*/  ULDC UR4, c[0x0][0x600] ;  /* 0x0001800000047ab9 */ /* 0x000fe20000000800 */
[----:B------:R-:W-:Y:S02]  /*b2b0*/  IMAD R12, R3, UR5, R12 ;  /* 0x00000005030c7c24 */ /* 0x000fe4000f8e020c */
[----:B------:R-:W-:Y:S02]  /*b2c0*/  IMAD R13, R13, UR4, R14 ;  /* 0x000000040d0d7c24 */ /* 0x000fe4000f8e020e */
[----:B------:R-:W-:-:S02]  /*b2d0*/  IMAD.MOV.U32 R3, RZ, RZ, 0x1 ;  /* 0x00000001ff037424 */ /* 0x000fc400078e00ff */
[----:B------:R-:W-:Y:S01]  /*b2e0*/  IMAD.MOV.U32 R2, RZ, RZ, R11 ;  /* 0x000000ffff027224 */ /* 0x000fe200078e000b */
[----:B------:R-:W-:Y:S02]  /*b2f0*/  SEL R22, R13, R12, !P4 ;  /* 0x0000000c0d167207 */ /* 0x000fe40006000000 */
[----:B------:R-:W-:-:S07]  /*b300*/  SEL R19, R12, R13, !P4 ;  /* 0x0000000d0c137207 */ /* 0x000fce0006000000 */
.L_x_304:
[----:B------:R-:W-:Y:S05]  /*b310*/  BSYNC B1 ;  /* 0x0000000000017941 */ /* 0x000fea0003800000 */
.L_x_303:
[----:B------:R-:W-:-:S13]  /*b320*/  LOP3.LUT P1, RZ, R3, 0xff, RZ, 0xc0, !PT ;  /* 0x000000ff03ff7812 */ /* 0x000fda000782c0ff */
[----:B------:R-:W-:Y:S05]  /*b330*/  @P1 BRA `(.L_x_307) ;  /* 0xfffffff400241947 */ /* 0x000fea000383ffff */
[----:B------:R-:W-:Y:S05]  /*b340*/  BSYNC B0 ;  /* 0x0000000000007941 */ /* 0x000fea0003800000 */
.L_x_295:
[----:B------:R-:W-:-:S03]  /*b350*/  UMOV UR4, 0xffffffff ;  /* 0xffffffff00047882 */ /* 0x000fc60000000000 */
[----:B------:R-:W-:Y:S05]  /*b360*/  BRA.DIV UR4, `(.L_x_308) ;  /* 0x00000006041c7947 */ /* 0x000fea000b800000 */
[----:B------:R-:W-:-:S13]  /*b370*/  ELECT P6, URZ, PT ;  /* 0x00000000003f782f */ /* 0x000fda00038c0000 */
.L_x_323:
[----:B------:R-:W-:Y:S04]  /*b380*/  BSSY B0, `(.L_x_309) ;  /* 0x0000022000007945 */ /* 0x000fe80003800000 */
[----:B------:R-:W-:Y:S05]  /*b390*/  @!P6 BRA `(.L_x_310) ;  /* 0x000000000080e947 */ /* 0x000fea0003800000 */
[----:B------:R-:W-:-:S04]  /*b3a0*/  LOP3.LUT R16, R16, 0x2, RZ, 0xfc, !PT ;  /* 0x0000000210107812 */ /* 0x000fc800078efcff */
[----:B------:R-:W-:-:S13]  /*b3b0*/  ISETP.NE.AND P0, PT, R16, 0x3, PT ;  /* 0x000000031000780c */ /* 0x000fda0003f05270 */
[----:B------:R-:W-:Y:S05]  /*b3c0*/  @!P0 BRA `(.L_x_311) ;  /* 0x0000000000048947 */ /* 0x000fea0003800000 */
[----:B------:R-:W-:Y:S01]  /*b3d0*/  BPT.TRAP 0x1 ;  /* 0x000000040000795c */ /* 0x000fe20000300000 */
.L_x_311:
[----:B------:R-:W0:Y:S01]  /*b3e0*/  S2R R3, SR_CgaCtaId ;  /* 0x0000000000037919 */ /* 0x000e220000008800 */
[----:B------:R-:W-:-:S04]  /*b3f0*/  MOV R2, 0x400 ;  /* 0x0000040000027802 */ /* 0x000fc80000000f00 */
[----:B0-----:R-:W-:Y:S02]  /*b400*/  LEA R3, R3, R2, 0x18 ;  /* 0x0000000203037211 */ /* 0x001fe400078ec0ff */
[----:B------:R-:W-:-:S03]  /*b410*/  SHF.L.U32 R2, R0, 0x1f, RZ ;  /* 0x0000001f00027819 */ /* 0x000fc600000006ff */
[----:B------:R-:W-:-:S04]  /*b420*/  VIADD R3, R3, 0x18 ;  /* 0x0000001803037836 */ /* 0x000fc80000000000 */
[C---:B------:R-:W-:Y:S02]  /*b430*/  IMAD R7, R8.reuse, 0x8, R3 ;  /* 0x0000000808077824 */ /* 0x040fe400078e0203 */
[----:B------:R-:W-:Y:S02]  /*b440*/  VIADD R8, R8, 0x1 ;  /* 0x0000000108087836 */ /* 0x000fe40000000000 */
[----:B------:R-:W0:Y:S03]  /*b450*/  SYNCS.PHASECHK.TRANS64.TRYWAIT P0, [R7+URZ], R2 ;  /* 0x00000002070075a7 */ /* 0x000e26000800017f */
[----:B------:R-:W-:-:S04]  /*b460*/  ISETP.NE.AND P1, PT, R8, 0x3, PT ;  /* 0x000000030800780c */ /* 0x000fc80003f25270 */
[----:B------:R-:W-:Y:S02]  /*b470*/  SEL R5, RZ, 0x1, P1 ;  /* 0x00000001ff057807 */ /* 0x000fe40000800000 */
[----:B------:R-:W-:Y:S02]  /*b480*/  SEL R8, R8, RZ, P1 ;  /* 0x000000ff08087207 */ /* 0x000fe40000800000 */
[----:B------:R-:W-:-:S03]  /*b490*/  LOP3.LUT R5, R0, R5, RZ, 0x3c, !PT ;  /* 0x0000000500057212 */ /* 0x000fc600078e3cff */
[----:B------:R-:W-:Y:S01]  /*b4a0*/  IMAD R9, R8, 0x8, R3 ;  /* 0x0000000808097824 */ /* 0x000fe200078e0203 */
[----:B------:R-:W-:Y:S01]  /*b4b0*/  SHF.L.U32 R4, R5, 0x1f, RZ ;  /* 0x0000001f05047819 */ /* 0x000fe200000006ff */
[----:B0-----:R-:W-:Y:S06]  /*b4c0*/  @!P0 BRA `(.L_x_312) ;  /* 0x0000000000e48947 */ /* 0x001fec0003800000 */
.L_x_324:
[----:B------:R-:W1:Y:S01]  /*b4d0*/  SYNCS.PHASECHK.TRANS64.TRYWAIT P0, [R9+URZ], R4 ;  /* 0x00000004090075a7 */ /* 0x000e62000800017f */
[----:B------:R-:W-:-:S05]  /*b4e0*/  VIADD R0, R8, 0x1 ;  /* 0x0000000108007836 */ /* 0x000fca0000000000 */
[----:B------:R-:W-:-:S04]  /*b4f0*/  ISETP.NE.AND P1, PT, R0, 0x3, PT ;  /* 0x000000030000780c */ /* 0x000fc80003f25270 */
[----:B0-----:R-:W-:Y:S02]  /*b500*/  SEL R2, RZ, 0x1, P1 ;  /* 0x00000001ff027807 */ /* 0x001fe40000800000 */
[----:B------:R-:W-:Y:S02]  /*b510*/  SEL R0, R0, RZ, P1 ;  /* 0x000000ff00007207 */ /* 0x000fe40000800000 */
[----:B------:R-:W-:Y:S01]  /*b520*/  LOP3.LUT R2, R5, R2, RZ, 0x3c, !PT ;  /* 0x0000000205027212 */ /* 0x000fe200078e3cff */
[----:B-1----:R-:W-:Y:S06]  /*b530*/  @!P0 BRA `(.L_x_313) ;  /* 0x0000000000dc8947 */ /* 0x002fec0003800000 */
.L_x_325:
[----:B------:R-:W-:Y:S01]  /*b540*/  IMAD R3, R0, 0x8, R3 ;  /* 0x0000000800037824 */ /* 0x000fe200078e0203 */
[----:B------:R-:W-:-:S07]  /*b550*/  SHF.L.U32 R0, R2, 0x1f, RZ ;  /* 0x0000001f02007819 */ /* 0x000fce00000006ff */
.L_x_314:
[----:B-1----:R1:W2:Y:S02]  /*b560*/  SYNCS.PHASECHK.TRANS64.TRYWAIT P0, [R3+URZ], R0 ;  /* 0x00000000030075a7 */ /* 0x0022a4000800017f */
[----:B--2---:R-:W-:Y:S05]  /*b570*/  @!P0 NANOSLEEP.SYNCS 0x989680 ;  /* 0x009896800000895d */ /* 0x004fea0003900000 */
[----:B------:R-:W2:Y:S02]  /*b580*/  @!P0 SYNCS.PHASECHK.TRANS64 P0, [R3+URZ], R0 ;  /* 0x00000000030085a7 */ /* 0x000ea4000800007f */
[----:B--2---:R-:W-:Y:S05]  /*b590*/  @!P0 BRA `(.L_x_314) ;  /* 0xfffffffc00f08947 */ /* 0x004fea000383ffff */
.L_x_310:
[----:B------:R-:W-:Y:S05]  /*b5a0*/  BSYNC B0 ;  /* 0x0000000000007941 */ /* 0x000fea0003800000 */
.L_x_309:
[----:B------:R-:W-:Y:S05]  /*b5b0*/  EXIT ;  /* 0x000000000000794d */ /* 0x000fea0003800000 */
.L_x_19:
[----:B-1----:R1:W2:Y:S02]  /*b5c0*/  SYNCS.PHASECHK.TRANS64.TRYWAIT P0, [R161+URZ], R0 ;  /* 0x00000000a10075a7 */ /* 0x0022a4000800017f */
[----:B--2---:R-:W-:Y:S05]  /*b5d0*/  @!P0 NANOSLEEP.SYNCS 0x989680 ;  /* 0x009896800000895d */ /* 0x004fea0003900000 */
[----:B------:R-:W2:Y:S02]  /*b5e0*/  @!P0 SYNCS.PHASECHK.TRANS64 P0, [R161+URZ], R0 ;  /* 0x00000000a10085a7 */ /* 0x000ea4000800007f */
[----:B--2---:R-:W-:Y:S05]  /*b5f0*/  @!P0 BRA `(.L_x_19) ;  /* 0xfffffffc00f08947 */ /* 0x004fea000383ffff */
[----:B------:R-:W-:Y:S05]  /*b600*/  BRA `(.L_x_315) ;  /* 0xffffff60002c7947 */ /* 0x000fea000383ffff */
.L_x_24:
[----:B--2---:R2:W3:Y:S02]  /*b610*/  SYNCS.PHASECHK.TRANS64.TRYWAIT P1, [R3+URZ], R0 ;  /* 0x00000000030075a7 */ /* 0x0044e4000802017f */
[----:B---3--:R-:W-:Y:S05]  /*b620*/  @!P1 NANOSLEEP.SYNCS 0x989680 ;  /* 0x009896800000995d */ /* 0x008fea0003900000 */
[----:B------:R-:W3:Y:S02]  /*b630*/  @!P1 SYNCS.PHASECHK.TRANS64 P1, [R3+URZ], R0 ;  /* 0x00000000030095a7 */ /* 0x000ee4000802007f */
[----:B---3--:R-:W-:Y:S05]  /*b640*/  @!P1 BRA `(.L_x_24) ;  /* 0xfffffffc00f09947 */ /* 0x008fea000383ffff */
[----:B------:R-:W-:Y:S05]  /*b650*/  BRA `(.L_x_23) ;  /* 0xffffff6000987947 */ /* 0x000fea000383ffff */
.L_x_29:
[----:B--2---:R-:W-:-:S04]  /*b660*/  IMAD.U32 R5, RZ, RZ, UR4 ;  /* 0x00000004ff057e24 */ /* 0x004fc8000f8e00ff */
[----:B------:R2:W3:Y:S03]  /*b670*/  SYNCS.PHASECHK.TRANS64.TRYWAIT P1, [R5+URZ], R4 ;  /* 0x00000004050075a7 */ /* 0x0004e6000802017f */
[----:B---3--:R-:W-:Y:S05]  /*b680*/  @!P1 NANOSLEEP.SYNCS 0x989680 ;  /* 0x009896800000995d */ /* 0x008fea0003900000 */
[----:B------:R-:W3:Y:S02]  /*b690*/  @!P1 SYNCS.PHASECHK.TRANS64 P1, [R5+URZ], R4 ;  /* 0x00000004050095a7 */ /* 0x000ee4000802007f */
[----:B---3--:R-:W-:Y:S05]  /*b6a0*/  @!P1 BRA `(.L_x_29) ;  /* 0xfffffffc00ec9947 */ /* 0x008fea000383ffff */
[----:B------:R-:W-:Y:S05]  /*b6b0*/  BRA `(.L_x_28) ;  /* 0xffffff6400747947 */ /* 0x000fea000383ffff */
.L_x_35:
[----:B-1----:R1:W2:Y:S02]  /*b6c0*/  SYNCS.PHASECHK.TRANS64.TRYWAIT P0, [R161+URZ+0x10], R0 ;  /* 0x00001000a10075a7 */ /* 0x0022a4000800017f */
[----:B--2---:R-:W-:Y:S05]  /*b6d0*/  @!P0 NANOSLEEP.SYNCS 0x989680 ;  /* 0x009896800000895d */ /* 0x004fea0003900000 */
[----:B------:R-:W2:Y:S02]  /*b6e0*/  @!P0 SYNCS.PHASECHK.TRANS64 P0, [R161+URZ+0x10], R0 ;  /* 0x00001000a10085a7 */ /* 0x000ea4000800007f */
[----:B--2---:R-:W-:Y:S05]  /*b6f0*/  @!P0 BRA `(.L_x_35) ;  /* 0xfffffffc00f08947 */ /* 0x004fea000383ffff */
[----:B------:R-:W-:Y:S05]  /*b700*/  BRA `(.L_x_316) ;  /* 0xffffff6800cc7947 */ /* 0x000fea000383ffff */
.L_x_296:
[----:B------:R-:W-:Y:S01]  /*b710*/  BSSY B1, `(.L_x_317) ;  /* 0x0000006000017945 */ /* 0x000fe20003800000 */
[----:B------:R-:W-:-:S07]  /*b720*/  IMAD.MOV.U32 R15, RZ, RZ, -0x1 ;  /* 0xffffffffff0f7424 */ /* 0x000fce00078e00ff */
[----:B-----5:R-:W-:Y:S05]  /*b730*/  WARPSYNC.COLLECTIVE R15, `(.L_x_318) ;  /* 0x000000000f0c7348 */ /* 0x020fea0003c00000 */
[----:B------:R-:W-:Y:S02]  /*b740*/  ELECT P6, UR62, PT ;  /* 0x00000000003e782f */ /* 0x000fe400038c0000 */
[----:B------:R-:W-:Y:S01]  /*b750*/  MOV R14, UR62 ;  /* 0x0000003e000e7c02 */ /* 0x000fe20008000f00 */
[----:B-----5:R-:W-:Y:S10]  /*b760*/  ENDCOLLECTIVE ;  /* 0x000000000000791b */ /* 0x020ff40003800000 */
.L_x_318:
[----:B------:R-:W-:Y:S05]  /*b770*/  BSYNC B1 ;  /* 0x0000000000017941 */ /* 0x000fea0003800000 */
.L_x_317:
[----:B------:R-:W-:Y:S05]  /*b780*/  BRA `(.L_x_319) ;  /* 0xfffffff0001c7947 */ /* 0x000fea000383ffff */
.L_x_299:
[----:B0-----:R0:W1:Y:S02]  /*b790*/  SYNCS.PHASECHK.TRANS64.TRYWAIT P1, [R12+URZ+0x18], R5 ;  /* 0x000018050c0075a7 */ /* 0x001064000802017f */
[----:B-1----:R-:W-:Y:S05]  /*b7a0*/  @!P1 NANOSLEEP.SYNCS 0x989680 ;  /* 0x009896800000995d */ /* 0x002fea0003900000 */
[----:B------:R-:W1:Y:S02]  /*b7b0*/  @!P1 SYNCS.PHASECHK.TRANS64 P1, [R12+URZ+0x18], R5 ;  /* 0x000018050c0095a7 */ /* 0x000e64000802007f */
[----:B-1----:R-:W-:Y:S05]  /*b7c0*/  @!P1 BRA `(.L_x_299) ;  /* 0xfffffffc00f09947 */ /* 0x002fea000383ffff */
[----:B------:R-:W-:Y:S05]  /*b7d0*/  BRA `(.L_x_320) ;  /* 0xfffffff000507947 */ /* 0x000fea000383ffff */
.L_x_308:
[----:B------:R-:W-:Y:S01]  /*b7e0*/  BSSY B0, `(.L_x_321) ;  /* 0x0000006000007945 */ /* 0x000fe20003800000 */
[----:B------:R-:W-:-:S07]  /*b7f0*/  IMAD.MOV.U32 R15, RZ, RZ, -0x1 ;  /* 0xffffffffff0f7424 */ /* 0x000fce00078e00ff */
[----:B-----5:R-:W-:Y:S05]  /*b800*/  WARPSYNC.COLLECTIVE R15, `(.L_x_322) ;  /* 0x000000000f0c7348 */ /* 0x020fea0003c00000 */
[----:B------:R-:W-:Y:S02]  /*b810*/  ELECT P6, UR62, PT ;  /* 0x00000000003e782f */ /* 0x000fe400038c0000 */
[----:B------:R-:W-:Y:S01]  /*b820*/  MOV R14, UR62 ;  /* 0x0000003e000e7c02 */ /* 0x000fe20008000f00 */
[----:B-----5:R-:W-:Y:S10]  /*b830*/  ENDCOLLECTIVE ;  /* 0x000000000000791b */ /* 0x020ff40003800000 */
.L_x_322:
[----:B------:R-:W-:Y:S05]  /*b840*/  BSYNC B0 ;  /* 0x0000000000007941 */ /* 0x000fea0003800000 */
.L_x_321:
[----:B------:R-:W-:Y:S05]  /*b850*/  BRA `(.L_x_323) ;  /* 0xfffffff800c87947 */ /* 0x000fea000383ffff */
.L_x_312:
[----:B0-----:R0:W1:Y:S02]  /*b860*/  SYNCS.PHASECHK.TRANS64.TRYWAIT P0, [R7+URZ], R2 ;  /* 0x00000002070075a7 */ /* 0x001064000800017f */
[----:B-1----:R-:W-:Y:S05]  /*b870*/  @!P0 NANOSLEEP.SYNCS 0x989680 ;  /* 0x009896800000895d */ /* 0x002fea0003900000 */
[----:B------:R-:W1:Y:S02]  /*b880*/  @!P0 SYNCS.PHASECHK.TRANS64 P0, [R7+URZ], R2 ;  /* 0x00000002070085a7 */ /* 0x000e64000800007f */
[----:B-1----:R-:W-:Y:S05]  /*b890*/  @!P0 BRA `(.L_x_312) ;  /* 0xfffffffc00f08947 */ /* 0x002fea000383ffff */
[----:B------:R-:W-:Y:S05]  /*b8a0*/  BRA `(.L_x_324) ;  /* 0xfffffffc00087947 */ /* 0x000fea000383ffff */
.L_x_313:
[----:B0-----:R0:W1:Y:S02]  /*b8b0*/  SYNCS.PHASECHK.TRANS64.TRYWAIT P0, [R9+URZ], R4 ;  /* 0x00000004090075a7 */ /* 0x001064000800017f */
[----:B-1----:R-:W-:Y:S05]  /*b8c0*/  @!P0 NANOSLEEP.SYNCS 0x989680 ;  /* 0x009896800000895d */ /* 0x002fea0003900000 */
[----:B------:R-:W1:Y:S02]  /*b8d0*/  @!P0 SYNCS.PHASECHK.TRANS64 P0, [R9+URZ], R4 ;  /* 0x00000004090085a7 */ /* 0x000e64000800007f */
[----:B-1----:R-:W-:Y:S05]  /*b8e0*/  @!P0 BRA `(.L_x_313) ;  /* 0xfffffffc00f08947 */ /* 0x002fea000383ffff */
[----:B------:R-:W-:Y:S05]  /*b8f0*/  BRA `(.L_x_325) ;  /* 0xfffffffc00107947 */ /* 0x000fea000383ffff */
.L_x_326:
[----:B------:R-:W-:-:S00]  /*b900*/  BRA `(.L_x_326) ;  /* 0xfffffffc00fc7947 */ /* 0x000fc0000383ffff */
[----:B------:R-:W-:-:S00]  /*b910*/  NOP ;  /* 0x0000000000007918 */ /* 0x000fc00000000000 */
        /* <DEDUP_REMOVED lines=14> */
.L_x_327:


//--------------------- .nv.global.init           --------------------------
	.section	.nv.global.init,"aw",@progbits
.nv.global.init:
	.type		$str$22,@object
	.size		$str$22,($str$23 - $str$22)
$str$22:
        /*0000*/ 	.byte	0x6b, 0x5f, 0x74, 0x69, 0x6c, 0x65, 0x5f, 0x63, 0x6f, 0x75, 0x6e, 0x74, 0x20, 0x3e, 0x3d, 0x20
        /*0010*/ 	.byte	0x31, 0x00
	.type		$str$23,@object
	.size		$str$23,(__unnamed_1 - $str$23)
$str$23:
        /*0012*/ 	.byte	0x2f, 0x74, 0x6d, 0x70, 0x2f, 0x63, 0x75, 0x74, 0x6c, 0x61, 0x73, 0x73, 0x5f, 0x73, 0x77, 0x65
        /*0022*/ 	.byte	0x65, 0x70, 0x5f, 0x73, 0x72, 0x63, 0x2f, 0x69, 0x6e, 0x63, 0x6c, 0x75, 0x64, 0x65, 0x2f, 0x63
        /*0032*/ 	.byte	0x75, 0x74, 0x6c, 0x61, 0x73, 0x73, 0x2f, 0x67, 0x65, 0x6d, 0x6d, 0x2f, 0x63, 0x6f, 0x6c, 0x6c
        /*0042*/ 	.byte	0x65, 0x63, 0x74, 0x69, 0x76, 0x65, 0x2f, 0x73, 0x6d, 0x39, 0x30, 0x5f, 0x6d, 0x6d, 0x61, 0x5f
        /*0052*/ 	.byte	0x74, 0x6d, 0x61, 0x5f, 0x67, 0x6d, 0x6d, 0x61, 0x5f, 0x73, 0x73, 0x5f, 0x77, 0x61, 0x72, 0x70
        /*0062*/ 	.byte	0x73, 0x70, 0x65, 0x63, 0x69, 0x61, 0x6c, 0x69, 0x7a, 0x65, 0x64, 0x2e, 0x68, 0x70, 0x70, 0x00
	.type		__unnamed_1,@object
	.size		__unnamed_1,(.L_0 - __unnamed_1)
__unnamed_1:
        /*0072*/ 	.byte	0x76, 0x6f, 0x69, 0x64, 0x20, 0x63, 0x75, 0x74, 0x6c, 0x61, 0x73, 0x73, 0x3a, 0x3a, 0x67, 0x65
        /* <DEDUP_REMOVED lines=180> */
        /*0bc2*/ 	.byte	0x5d, 0x00
.L_0:


//--------------------- .nv.shared._ZN7cutlass13device_kernelINS_4gemm6kernel13GemmUniversalIN4cute5tupleIJiiiiEEENS1_10collective13CollectiveMmaINS1_34MainloopSm90TmaGmmaWarpSpecializedILi3ENS5_IJNS4_1CILi2EEENSA_ILi1EEESC_EEENS1_32KernelTmaWarpSpecializedPingpongEEENS5_IJNSA_ILi64EEENSA_ILi256EEESG_EEENS_6half_tENS5_IJlSC_lEEESJ_SK_NS4_8TiledMMAINS4_8MMA_AtomIJNS4_4SM904GMMA26MMA_64x256x16_F32F16F16_SSILNSO_5MajorE0ELSQ_0ELNSO_7ScaleInE1ELSR_1EEEEEENS4_6LayoutINS5_IJSC_SC_SC_EEENS5_IJNSA_ILi0EEESW_SW_EEEEENS5_IJNS4_10UnderscoreESZ_SZ_EEEEENS4_13SM90_TMA_LOADENS4_14ComposedLayoutINS4_7SwizzleILi3ELi4ELi3EEENS4_18smem_ptr_flag_bitsILi16EEENSU_INS5_IJNSA_ILi8EEESG_EEENS5_IJSG_SC_EEEEEEEvNS4_8identityENS4_23SM90_TMA_LOAD_MULTICASTES1C_vS1D_EENS_8epilogue10collective6detail29Sm90TmaWarpSpecializedAdapterINS1H_15DefaultEpilogueISJ_SK_SK_NS1G_6thread17LinearCombinationISJ_Li1EffLNS1L_9ScaleType4KindE0ELNS_15FloatRoundStyleE2ESJ_EENS1_15EpilogueDefaultEEEEEvvEEEEvNT_6ParamsE --------------------------
	.section	.nv.shared._ZN7cutlass13device_kernelINS_4gemm6kernel13GemmUniversalIN4cute5tupleIJiiiiEEENS1_10collective13CollectiveMmaINS1_34MainloopSm90TmaGmmaWarpSpecializedILi3ENS5_IJNS4_1CILi2EEENSA_ILi1EEESC_EEENS1_32KernelTmaWarpSpecializedPingpongEEENS5_IJNSA_ILi64EEENSA_ILi256EEESG_EEENS_6half_tENS5_IJlSC_lEEESJ_SK_NS4_8TiledMMAINS4_8MMA_AtomIJNS4_4SM904GMMA26MMA_64x256x16_F32F16F16_SSILNSO_5MajorE0ELSQ_0ELNSO_7ScaleInE1ELSR_1EEEEEENS4_6LayoutINS5_IJSC_SC_SC_EEENS5_IJNSA_ILi0EEESW_SW_EEEEENS5_IJNS4_10UnderscoreESZ_SZ_EEEEENS4_13SM90_TMA_LOADENS4_14ComposedLayoutINS4_7SwizzleILi3ELi4ELi3EEENS4_18smem_ptr_flag_bitsILi16EEENSU_INS5_IJNSA_ILi8EEESG_EEENS5_IJSG_SC_EEEEEEEvNS4_8identityENS4_23SM90_TMA_LOAD_MULTICASTES1C_vS1D_EENS_8epilogue10collective6detail29Sm90TmaWarpSpecializedAdapterINS1H_15DefaultEpilogueISJ_SK_SK_NS1G_6thread17LinearCombinationISJ_Li1EffLNS1L_9ScaleType4KindE0ELNS_15FloatRoundStyleE2ESJ_EENS1_15EpilogueDefaultEEEEEvvEEEEvNT_6ParamsE,"aw",@nobits
	.sectionflags	@""
	.align	16
	.zero		1024


//--------------------- .nv.shared.reserved.0     --------------------------
	.section	.nv.shared.reserved.0,"aw",@nobits
	.weak		__nv_reservedSMEM_offset_0_alias
	.size		__nv_reservedSMEM_offset_0_alias, 0, 0
	.other		__nv_reservedSMEM_offset_0_alias,@"STO_CUDA_RESERVED_SHARED STV_DEFAULT"
__nv_reservedSMEM_offset_0_alias:
	.zero		0


//--------------------- .nv.global                --------------------------
	.section	.nv.global,"aw",@nobits
.nv.global:
	.type		_ZN39_INTERNAL_f6cbcc77_4_k_cu_372af2d7_36484cute1_E,@object
	.size		_ZN39_INTERNAL_f6cbcc77_4_k_cu_372af2d7_36484cute1_E,(_ZN39_INTERNAL_f6cbcc77_4_k_cu_372af2d7_36484cuda3std3__45__cpo6cbeginE - _ZN39_INTERNAL_f6cbcc77_4_k_cu_372af2d7_36484cute1_E)
_ZN39_INTERNAL_f6cbcc77_4_k_cu_372af2d7_36484cute1_E:
	.zero		1
	.type		_ZN39_INTERNAL_f6cbcc77_4_k_cu_372af2d7_36484cuda3std3__45__cpo6cbeginE,@object
	.size		_ZN39_INTERNAL_f6cbcc77_4_k_cu_372af2d7_36484cuda3std3__45__cpo6cbeginE,(_ZN39_INTERNAL_f6cbcc77_4_k_cu_372af2d7_36484cuda3std3__48in_placeE - _ZN39_INTERNAL_f6cbcc77_4_k_cu_372af2d7_36484cuda3std3__45__cpo6cbeginE)
_ZN39_INTERNAL_f6cbcc77_4_k_cu_372af2d7_36484cuda3std3__45__cpo6cbeginE:
	.zero		1
	.type		_ZN39_INTERNAL_f6cbcc77_4_k_cu_372af2d7_36484cuda3std3__48in_placeE,@object
	.size		_ZN39_INTERNAL_f6cbcc77_4_k_cu_372af2d7_36484cuda3std3__48in_placeE,(_ZN39_INTERNAL_f6cbcc77_4_k_cu_372af2d7_36484cuda3std6ranges3__45__cpo9iter_moveE - _ZN39_INTERNAL_f6cbcc77_4_k_cu_372af2d7_36484cuda3std3__48in_placeE)
_ZN39_INTERNAL_f6cbcc77_4_k_cu_372af2d7_36484cuda3std3__48in_placeE:
	.zero		1
	.type		_ZN39_INTERNAL_f6cbcc77_4_k_cu_372af2d7_36484cuda3std6ranges3__45__cpo9iter_moveE,@object
	.size		_ZN39_INTERNAL_f6cbcc77_4_k_cu_372af2d7_36484cuda3std6ranges3__45__cpo9iter_moveE,(_ZN39_INTERNAL_f6cbcc77_4_k_cu_372af2d7_36484cuda3std3__45__cpo5beginE - _ZN39_INTERNAL_f6cbcc77_4_k_cu_372af2d7_36484cuda3std6ranges3__45__cpo9iter_moveE)
_ZN39_INTERNAL_f6cbcc77_4_k_cu_372af2d7_36484cuda3std6ranges3__45__cpo9iter_moveE:
	.zero		1
	.type		_ZN39_INTERNAL_f6cbcc77_4_k_cu_372af2d7_36484cuda3std3__45__cpo5beginE,@object
	.size		_ZN39_INTERNAL_f6cbcc77_4_k_cu_372af2d7_36484cuda3std3__45__cpo5beginE,(_ZN39_INTERNAL_f6cbcc77_4_k_cu_372af2d7_36484cuda3std3__441_GLOBAL__N__f6cbcc77_4_k_cu_372af2d7_36486ignoreE - _ZN39_INTERNAL_f6cbcc77_4_k_cu_372af2d7_36484cuda3std3__45__cpo5beginE)
_ZN39_INTERNAL_f6cbcc77_4_k_cu_372af2d7_36484cuda3std3__45__cpo5beginE:
	.zero		1
	.type		_ZN39_INTERNAL_f6cbcc77_4_k_cu_372af2d7_36484cuda3std3__441_GLOBAL__N__f6cbcc77_4_k_cu_372af2d7_36486ignoreE,@object
	.size		_ZN39_INTERNAL_f6cbcc77_4_k_cu_372af2d7_36484cuda3std3__441_GLOBAL__N__f6cbcc77_4_k_cu_372af2d7_36486ignoreE,(_ZN39_INTERNAL_f6cbcc77_4_k_cu_372af2d7_36484cute7productE - _ZN39_INTERNAL_f6cbcc77_4_k_cu_372af2d7_36484cuda3std3__441_GLOBAL__N__f6cbcc77_4_k_cu_372af2d7_36486ignoreE)
_ZN39_INTERNAL_f6cbcc77_4_k_cu_372af2d7_36484cuda3std3__441_GLOBAL__N__f6cbcc77_4_k_cu_372af2d7_36486ignoreE:
	.zero		1
	.type		_ZN39_INTERNAL_f6cbcc77_4_k_cu_372af2d7_36484cute7productE,@object
	.size		_ZN39_INTERNAL_f6cbcc77_4_k_cu_372af2d7_36484cute7productE,(_ZN39_INTERNAL_f6cbcc77_4_k_cu_372af2d7_36484cuda3std3__45__cpo3endE - _ZN39_INTERNAL_f6cbcc77_4_k_cu_372af2d7_36484cute7productE)
_ZN39_INTERNAL_f6cbcc77_4_k_cu_372af2d7_36484cute7productE:
	.zero		1
	.type		_ZN39_INTERNAL_f6cbcc77_4_k_cu_372af2d7_36484cuda3std3__45__cpo3endE,@object
	.size		_ZN39_INTERNAL_f6cbcc77_4_k_cu_372af2d7_36484cuda3std3__45__cpo3endE,(_ZN39_INTERNAL_f6cbcc77_4_k_cu_372af2d7_36484cuda3std3__419piecewise_constructE - _ZN39_INTERNAL_f6cbcc77_4_k_cu_372af2d7_36484cuda3std3__45__cpo3endE)
_ZN39_INTERNAL_f6cbcc77_4_k_cu_372af2d7_36484cuda3std3__45__cpo3endE:
	.zero		1
	.type		_ZN39_INTERNAL_f6cbcc77_4_k_cu_372af2d7_36484cuda3std3__419piecewise_constructE,@object
	.size		_ZN39_INTERNAL_f6cbcc77_4_k_cu_372af2d7_36484cuda3std3__419piecewise_constructE,(_ZN39_INTERNAL_f6cbcc77_4_k_cu_372af2d7_36484cuda3std3__45__cpo4cendE - _ZN39_INTERNAL_f6cbcc77_4_k_cu_372af2d7_36484cuda3std3__419piecewise_constructE)
_ZN39_INTERNAL_f6cbcc77_4_k_cu_372af2d7_36484cuda3std3__419piecewise_constructE:
	.zero		1
	.type		_ZN39_INTERNAL_f6cbcc77_4_k_cu_372af2d7_36484cuda3std3__45__cpo4cendE,@object
	.size		_ZN39_INTERNAL_f6cbcc77_4_k_cu_372af2d7_36484cuda3std3__45__cpo4cendE,(_ZN39_INTERNAL_f6cbcc77_4_k_cu_372af2d7_36484cuda3std6ranges3__45__cpo4swapE - _ZN39_INTERNAL_f6cbcc77_4_k_cu_372af2d7_36484cuda3std3__45__cpo4cendE)
_ZN39_INTERNAL_f6cbcc77_4_k_cu_372af2d7_36484cuda3std3__45__cpo4cendE:
	.zero		1
	.type		_ZN39_INTERNAL_f6cbcc77_4_k_cu_372af2d7_36484cuda3std6ranges3__45__cpo4swapE,@object
	.size		_ZN39_INTERNAL_f6cbcc77_4_k_cu_372af2d7_36484cuda3std6ranges3__45__cpo4swapE,(.L_8 - _ZN39_INTERNAL_f6cbcc77_4_k_cu_372af2d7_36484cuda3std6ranges3__45__cpo4swapE)
_ZN39_INTERNAL_f6cbcc77_4_k_cu_372af2d7_36484cuda3std6ranges3__45__cpo4swapE:
	.zero		1
.L_8:


//--------------------- .nv.constant0._ZN7cutlass13device_kernelINS_4gemm6kernel13GemmUniversalIN4cute5tupleIJiiiiEEENS1_10collective13CollectiveMmaINS1_34MainloopSm90TmaGmmaWarpSpecializedILi3ENS5_IJNS4_1CILi2EEENSA_ILi1EEESC_EEENS1_32KernelTmaWarpSpecializedPingpongEEENS5_IJNSA_ILi64EEENSA_ILi256EEESG_EEENS_6half_tENS5_IJlSC_lEEESJ_SK_NS4_8TiledMMAINS4_8MMA_AtomIJNS4_4SM904GMMA26MMA_64x256x16_F32F16F16_SSILNSO_5MajorE0ELSQ_0ELNSO_7ScaleInE1ELSR_1EEEEEENS4_6LayoutINS5_IJSC_SC_SC_EEENS5_IJNSA_ILi0EEESW_SW_EEEEENS5_IJNS4_10UnderscoreESZ_SZ_EEEEENS4_13SM90_TMA_LOADENS4_14ComposedLayoutINS4_7SwizzleILi3ELi4ELi3EEENS4_18smem_ptr_flag_bitsILi16EEENSU_INS5_IJNSA_ILi8EEESG_EEENS5_IJSG_SC_EEEEEEEvNS4_8identityENS4_23SM90_TMA_LOAD_MULTICASTES1C_vS1D_EENS_8epilogue10collective6detail29Sm90TmaWarpSpecializedAdapterINS1H_15DefaultEpilogueISJ_SK_SK_NS1G_6thread17LinearCombinationISJ_Li1EffLNS1L_9ScaleType4KindE0ELNS_15FloatRoundStyleE2ESJ_EENS1_15EpilogueDefaultEEEEEvvEEEEvNT_6ParamsE --------------------------
	.section	.nv.constant0._ZN7cutlass13device_kernelINS_4gemm6kernel13GemmUniversalIN4cute5tupleIJiiiiEEENS1_10collective13CollectiveMmaINS1_34MainloopSm90TmaGmmaWarpSpecializedILi3ENS5_IJNS4_1CILi2EEENSA_ILi1EEESC_EEENS1_32KernelTmaWarpSpecializedPingpongEEENS5_IJNSA_ILi64EEENSA_ILi256EEESG_EEENS_6half_tENS5_IJlSC_lEEESJ_SK_NS4_8TiledMMAINS4_8MMA_AtomIJNS4_4SM904GMMA26MMA_64x256x16_F32F16F16_SSILNSO_5MajorE0ELSQ_0ELNSO_7ScaleInE1ELSR_1EEEEEENS4_6LayoutINS5_IJSC_SC_SC_EEENS5_IJNSA_ILi0EEESW_SW_EEEEENS5_IJNS4_10UnderscoreESZ_SZ_EEEEENS4_13SM90_TMA_LOADENS4_14ComposedLayoutINS4_7SwizzleILi3ELi4ELi3EEENS4_18smem_ptr_flag_bitsILi16EEENSU_INS5_IJNSA_ILi8EEESG_EEENS5_IJSG_SC_EEEEEEEvNS4_8identityENS4_23SM90_TMA_LOAD_MULTICASTES1C_vS1D_EENS_8epilogue10collective6detail29Sm90TmaWarpSpecializedAdapterINS1H_15DefaultEpilogueISJ_SK_SK_NS1G_6thread17LinearCombinationISJ_Li1EffLNS1L_9ScaleType4KindE0ELNS_15FloatRoundStyleE2ESJ_EENS1_15EpilogueDefaultEEEEEvvEEEEvNT_6ParamsE,"a",@progbits
	.sectionflags	@""
	.align	4
.nv.constant0._ZN7cutlass13device_kernelINS_4gemm6kernel13GemmUniversalIN4cute5tupleIJiiiiEEENS1_10collective13CollectiveMmaINS1_34MainloopSm90TmaGmmaWarpSpecializedILi3ENS5_IJNS4_1CILi2EEENSA_ILi1EEESC_EEENS1_32KernelTmaWarpSpecializedPingpongEEENS5_IJNSA_ILi64EEENSA_ILi256EEESG_EEENS_6half_tENS5_IJlSC_lEEESJ_SK_NS4_8TiledMMAINS4_8MMA_AtomIJNS4_4SM904GMMA26MMA_64x256x16_F32F16F16_SSILNSO_5MajorE0ELSQ_0ELNSO_7ScaleInE1ELSR_1EEEEEENS4_6LayoutINS5_IJSC_SC_SC_EEENS5_IJNSA_ILi0EEESW_SW_EEEEENS5_IJNS4_10UnderscoreESZ_SZ_EEEEENS4_13SM90_TMA_LOADENS4_14ComposedLayoutINS4_7SwizzleILi3ELi4ELi3EEENS4_18smem_ptr_flag_bitsILi16EEENSU_INS5_IJNSA_ILi8EEESG_EEENS5_IJSG_SC_EEEEEEEvNS4_8identityENS4_23SM90_TMA_LOAD_MULTICASTES1C_vS1D_EENS_8epilogue10collective6detail29Sm90TmaWarpSpecializedAdapterINS1H_15DefaultEpilogueISJ_SK_SK_NS1G_6thread17LinearCombinationISJ_Li1EffLNS1L_9ScaleType4KindE0ELNS_15FloatRoundStyleE2ESJ_EENS1_15EpilogueDefaultEEEEEvvEEEEvNT_6ParamsE:
	.zero		1664


//--------------------- SYMBOLS --------------------------

	.type		.nv.reservedSmem.offset0,@object
	.size		.nv.reservedSmem.offset0,0x4
	.type		__assertfail,@function
